// auto-generated by cutlass_sweep.gemm — config: {"arch": "sm_100", "cluster_m": 2, "cluster_n": 1, "dtype": "int8", "dtype_b": "int8", "layout": "nt", "stages": 0, "tile_k": 32, "tile_m": 64, "tile_n": 192}
#include "cutlass/cutlass.h"
#include "cutlass/gemm/collective/collective_builder.hpp"
#include "cutlass/gemm/device/gemm_universal_adapter.h"
#include "cutlass/gemm/kernel/gemm_universal.hpp"
#include "cutlass/epilogue/collective/collective_builder.hpp"

using ElemA = int8_t;
using ElemB = int8_t;
using ElemCD = int8_t;
using Acc  = int32_t;
using TileShape    = cute::Shape<cute::_64, cute::_192, cute::_32>;
using ClusterShape = cute::Shape<cute::_2, cute::_1, cute::_1>;

using CollectiveEpilogue = typename cutlass::epilogue::collective::CollectiveBuilder<
    cutlass::arch::Sm100, cutlass::arch::OpClassTensorOp,
    TileShape, ClusterShape,
    cutlass::epilogue::collective::EpilogueTileAuto,
    Acc, Acc,
    ElemCD, cutlass::layout::RowMajor, 128 / cutlass::sizeof_bits<ElemCD>::value,
    ElemCD, cutlass::layout::RowMajor, 128 / cutlass::sizeof_bits<ElemCD>::value,
    cutlass::epilogue::collective::EpilogueScheduleAuto
  >::CollectiveOp;

using CollectiveMainloop = typename cutlass::gemm::collective::CollectiveBuilder<
    cutlass::arch::Sm100, cutlass::arch::OpClassTensorOp,
    ElemA, cutlass::layout::RowMajor, 128 / cutlass::sizeof_bits<ElemA>::value,
    ElemB, cutlass::layout::ColumnMajor, 128 / cutlass::sizeof_bits<ElemB>::value,
    Acc,
    TileShape, ClusterShape,
    cutlass::gemm::collective::StageCountAutoCarveout<static_cast<int>(sizeof(typename CollectiveEpilogue::SharedStorage))>,
    cutlass::gemm::collective::KernelScheduleAuto
  >::CollectiveOp;

using GemmKernel = cutlass::gemm::kernel::GemmUniversal<
    cute::Shape<int,int,int,int>,
    CollectiveMainloop,
    CollectiveEpilogue
>;
using Gemm = cutlass::gemm::device::GemmUniversalAdapter<GemmKernel>;

// Force the device kernel symbol into the cubin without needing a host main.
auto* _anchor = &cutlass::device_kernel<GemmKernel>;


// ===== COMPILED SASS (sm_100a) =====

	.target	sm_100a

	.elftype	@"ET_EXEC"


//--------------------- .note.nv.tkinfo           --------------------------
	.section	.note.nv.tkinfo,"",@"SHT_NOTE"
	.sectionflags	@"SHF_NOTE_NV_TKINFO"
	.tkinfo
        /*0018*/ 	.word	0x00000002
        /*0030*/ 	.string	""
        /*0030*/ 	.string	"ptxas"
        /*0030*/ 	.string	"Cuda compilation tools, release 13.0, V13.0.88"
        /*0030*/ 	.string	"Build cuda_13.0.r13.0/compiler.36424714_0"
        /*0030*/ 	.string	"-arch sm_100a -m 64 "



//--------------------- .note.nv.cuinfo           --------------------------
	.section	.note.nv.cuinfo,"",@"SHT_NOTE"
	.sectionflags	@"SHF_NOTE_NV_CUINFO"
        /*0018*/ 	.short	0x0002
        /*001a*/ 	.short	0x0064
        /*001c*/ 	.short	0x0082
	.zero		2


//--------------------- .nv.info                  --------------------------
	.section	.nv.info,"",@"SHT_CUDA_INFO"
	.align	4


	//----- nvinfo : EIATTR_REGCOUNT
	.align		4
        /*0000*/ 	.byte	0x04, 0x2f
        /*0002*/ 	.short	(.L_20 - .L_19)
	.align		4
.L_19:
        /*0004*/ 	.word	index@(_ZN7cutlass13device_kernelINS_4gemm6kernel13GemmUniversalIN4cute5tupleIJiiiiEEENS1_10collective13CollectiveMmaINS1_35MainloopSm100TmaUmmaWarpSpecializedILi25ELi2ELi4ENS5_IJNS4_1CILi2EEENSA_ILi1EEESC_EEEEENS5_IJNSA_ILi64EEENSA_ILi192EEENSA_ILi32EEEEEEaNS5_IJlSC_lEEEaSJ_NS4_8TiledMMAINS4_8MMA_AtomIJNS4_15SM100_MMA_S8_SSIaaiLi64ELi192ELNS4_4UMMA5MajorE0ELSO_0ELNSN_8SaturateE0EEEEEENS4_6LayoutINS5_IJSC_SC_SC_EEENS5_IJNSA_ILi0EEESU_SU_EEEEENS5_IJNS4_10UnderscoreESX_SX_EEEEENS4_13SM90_TMA_LOADENS4_14ComposedLayoutINS4_7SwizzleILi1ELi4ELi3EEENS4_18smem_ptr_flag_bitsILi8EEENSS_INS5_IJNSA_ILi8EEESH_EEENS5_IJSH_SC_EEEEEEEvNS4_8identityENS4_23SM90_TMA_LOAD_MULTICASTES1A_vS1B_EENS_8epilogue10collective18CollectiveEpilogueINS1E_23Sm100TmaWarpSpecializedILi3ELi2ELi32ELb0ELb0EEEJSI_NS5_IJNSS_ISF_SC_EES1J_EEEaSJ_aSJ_NS1E_6fusion15FusionCallbacksIS1I_NS1L_17LinearCombinationIaiaiLNS_15FloatRoundStyleE2EEESI_S1K_JEEENS4_5SM1004TMEM4LOAD26SM100_TMEM_LOAD_16dp32b32xES10_NS11_INS12_ILi2ELi4ELi3EEES15_NSS_INS5_IJS16_SF_EEENS5_IJSF_SC_EEEEEEENS4_39AutoVectorizingCopyWithAssumedAlignmentILi128EEENS4_14SM90_TMA_STOREES1Z_S21_S21_EEEvvEEEEvNT_6ParamsE)
        /*0008*/ 	.word	0x0000005e


	//----- nvinfo : EIATTR_FRAME_SIZE
	.align		4
.L_20:
        /*000c*/ 	.byte	0x04, 0x11
        /*000e*/ 	.short	(.L_22 - .L_21)
	.align		4
.L_21:
        /*0010*/ 	.word	index@($__internal_2_$__cuda_sm10x_tcgen05_guardrail_trap_unallocated_columns_being_dealloced)
        /*0014*/ 	.word	0x00000000


	//----- nvinfo : EIATTR_FRAME_SIZE
	.align		4
.L_22:
        /*0018*/ 	.byte	0x04, 0x11
        /*001a*/ 	.short	(.L_24 - .L_23)
	.align		4
.L_23:
        /*001c*/ 	.word	index@($__internal_1_$__cuda_sm10x_tcgen05_guardrail_trap_phase_invalid_during_alloc)
        /*0020*/ 	.word	0x00000000


	//----- nvinfo : EIATTR_FRAME_SIZE
	.align		4
.L_24:
        /*0024*/ 	.byte	0x04, 0x11
        /*0026*/ 	.short	(.L_26 - .L_25)
	.align		4
.L_25:
        /*0028*/ 	.word	index@($__internal_0_$__cuda_sm10x_tcgen05_guardrail_trap_col_being_dealloced_not_returned_by_alloc)
        /*002c*/ 	.word	0x00000000


	//----- nvinfo : EIATTR_FRAME_SIZE
	.align		4
.L_26:
        /*0030*/ 	.byte	0x04, 0x11
        /*0032*/ 	.short	(.L_28 - .L_27)
	.align		4
.L_27:
        /*0034*/ 	.word	index@(_ZN7cutlass13device_kernelINS_4gemm6kernel13GemmUniversalIN4cute5tupleIJiiiiEEENS1_10collective13CollectiveMmaINS1_35MainloopSm100TmaUmmaWarpSpecializedILi25ELi2ELi4ENS5_IJNS4_1CILi2EEENSA_ILi1EEESC_EEEEENS5_IJNSA_ILi64EEENSA_ILi192EEENSA_ILi32EEEEEEaNS5_IJlSC_lEEEaSJ_NS4_8TiledMMAINS4_8MMA_AtomIJNS4_15SM100_MMA_S8_SSIaaiLi64ELi192ELNS4_4UMMA5MajorE0ELSO_0ELNSN_8SaturateE0EEEEEENS4_6LayoutINS5_IJSC_SC_SC_EEENS5_IJNSA_ILi0EEESU_SU_EEEEENS5_IJNS4_10UnderscoreESX_SX_EEEEENS4_13SM90_TMA_LOADENS4_14ComposedLayoutINS4_7SwizzleILi1ELi4ELi3EEENS4_18smem_ptr_flag_bitsILi8EEENSS_INS5_IJNSA_ILi8EEESH_EEENS5_IJSH_SC_EEEEEEEvNS4_8identityENS4_23SM90_TMA_LOAD_MULTICASTES1A_vS1B_EENS_8epilogue10collective18CollectiveEpilogueINS1E_23Sm100TmaWarpSpecializedILi3ELi2ELi32ELb0ELb0EEEJSI_NS5_IJNSS_ISF_SC_EES1J_EEEaSJ_aSJ_NS1E_6fusion15FusionCallbacksIS1I_NS1L_17LinearCombinationIaiaiLNS_15FloatRoundStyleE2EEESI_S1K_JEEENS4_5SM1004TMEM4LOAD26SM100_TMEM_LOAD_16dp32b32xES10_NS11_INS12_ILi2ELi4ELi3EEES15_NSS_INS5_IJS16_SF_EEENS5_IJSF_SC_EEEEEEENS4_39AutoVectorizingCopyWithAssumedAlignmentILi128EEENS4_14SM90_TMA_STOREES1Z_S21_S21_EEEvvEEEEvNT_6ParamsE)
        /*0038*/ 	.word	0x00000000


	//----- nvinfo : EIATTR_MIN_STACK_SIZE
	.align		4
.L_28:
        /*003c*/ 	.byte	0x04, 0x12
        /*003e*/ 	.short	(.L_30 - .L_29)
	.align		4
.L_29:
        /*0040*/ 	.word	index@(_ZN7cutlass13device_kernelINS_4gemm6kernel13GemmUniversalIN4cute5tupleIJiiiiEEENS1_10collective13CollectiveMmaINS1_35MainloopSm100TmaUmmaWarpSpecializedILi25ELi2ELi4ENS5_IJNS4_1CILi2EEENSA_ILi1EEESC_EEEEENS5_IJNSA_ILi64EEENSA_ILi192EEENSA_ILi32EEEEEEaNS5_IJlSC_lEEEaSJ_NS4_8TiledMMAINS4_8MMA_AtomIJNS4_15SM100_MMA_S8_SSIaaiLi64ELi192ELNS4_4UMMA5MajorE0ELSO_0ELNSN_8SaturateE0EEEEEENS4_6LayoutINS5_IJSC_SC_SC_EEENS5_IJNSA_ILi0EEESU_SU_EEEEENS5_IJNS4_10UnderscoreESX_SX_EEEEENS4_13SM90_TMA_LOADENS4_14ComposedLayoutINS4_7SwizzleILi1ELi4ELi3EEENS4_18smem_ptr_flag_bitsILi8EEENSS_INS5_IJNSA_ILi8EEESH_EEENS5_IJSH_SC_EEEEEEEvNS4_8identityENS4_23SM90_TMA_LOAD_MULTICASTES1A_vS1B_EENS_8epilogue10collective18CollectiveEpilogueINS1E_23Sm100TmaWarpSpecializedILi3ELi2ELi32ELb0ELb0EEEJSI_NS5_IJNSS_ISF_SC_EES1J_EEEaSJ_aSJ_NS1E_6fusion15FusionCallbacksIS1I_NS1L_17LinearCombinationIaiaiLNS_15FloatRoundStyleE2EEESI_S1K_JEEENS4_5SM1004TMEM4LOAD26SM100_TMEM_LOAD_16dp32b32xES10_NS11_INS12_ILi2ELi4ELi3EEES15_NSS_INS5_IJS16_SF_EEENS5_IJSF_SC_EEEEEEENS4_39AutoVectorizingCopyWithAssumedAlignmentILi128EEENS4_14SM90_TMA_STOREES1Z_S21_S21_EEEvvEEEEvNT_6ParamsE)
        /*0044*/ 	.word	0x00000000
.L_30:


//--------------------- .nv.compat                --------------------------
	.section	.nv.compat,"",@"SHT_CUDA_COMPAT_INFO"
	.align	4
        /*0000*/ 	.byte	0x02, 0x09, 0x01, 0x00, 0x02, 0x02, 0x03, 0x00, 0x02, 0x05, 0x06, 0x00, 0x03, 0x07, 0x01, 0x01
        /*0010*/ 	.byte	0x02, 0x03, 0x01, 0x00, 0x02, 0x06, 0x01, 0x00, 0x04, 0x0b, 0x08, 0x00, 0x01, 0x00, 0x00, 0x00
        /*0020*/ 	.byte	0x00, 0x00, 0x00, 0x00


//--------------------- .nv.info._ZN7cutlass13device_kernelINS_4gemm6kernel13GemmUniversalIN4cute5tupleIJiiiiEEENS1_10collective13CollectiveMmaINS1_35MainloopSm100TmaUmmaWarpSpecializedILi25ELi2ELi4ENS5_IJNS4_1CILi2EEENSA_ILi1EEESC_EEEEENS5_IJNSA_ILi64EEENSA_ILi192EEENSA_ILi32EEEEEEaNS5_IJlSC_lEEEaSJ_NS4_8TiledMMAINS4_8MMA_AtomIJNS4_15SM100_MMA_S8_SSIaaiLi64ELi192ELNS4_4UMMA5MajorE0ELSO_0ELNSN_8SaturateE0EEEEEENS4_6LayoutINS5_IJSC_SC_SC_EEENS5_IJNSA_ILi0EEESU_SU_EEEEENS5_IJNS4_10UnderscoreESX_SX_EEEEENS4_13SM90_TMA_LOADENS4_14ComposedLayoutINS4_7SwizzleILi1ELi4ELi3EEENS4_18smem_ptr_flag_bitsILi8EEENSS_INS5_IJNSA_ILi8EEESH_EEENS5_IJSH_SC_EEEEEEEvNS4_8identityENS4_23SM90_TMA_LOAD_MULTICASTES1A_vS1B_EENS_8epilogue10collective18CollectiveEpilogueINS1E_23Sm100TmaWarpSpecializedILi3ELi2ELi32ELb0ELb0EEEJSI_NS5_IJNSS_ISF_SC_EES1J_EEEaSJ_aSJ_NS1E_6fusion15FusionCallbacksIS1I_NS1L_17LinearCombinationIaiaiLNS_15FloatRoundStyleE2EEESI_S1K_JEEENS4_5SM1004TMEM4LOAD26SM100_TMEM_LOAD_16dp32b32xES10_NS11_INS12_ILi2ELi4ELi3EEES15_NSS_INS5_IJS16_SF_EEENS5_IJSF_SC_EEEEEEENS4_39AutoVectorizingCopyWithAssumedAlignmentILi128EEENS4_14SM90_TMA_STOREES1Z_S21_S21_EEEvvEEEEvNT_6ParamsE --------------------------
	.section	.nv.info._ZN7cutlass13device_kernelINS_4gemm6kernel13GemmUniversalIN4cute5tupleIJiiiiEEENS1_10collective13CollectiveMmaINS1_35MainloopSm100TmaUmmaWarpSpecializedILi25ELi2ELi4ENS5_IJNS4_1CILi2EEENSA_ILi1EEESC_EEEEENS5_IJNSA_ILi64EEENSA_ILi192EEENSA_ILi32EEEEEEaNS5_IJlSC_lEEEaSJ_NS4_8TiledMMAINS4_8MMA_AtomIJNS4_15SM100_MMA_S8_SSIaaiLi64ELi192ELNS4_4UMMA5MajorE0ELSO_0ELNSN_8SaturateE0EEEEEENS4_6LayoutINS5_IJSC_SC_SC_EEENS5_IJNSA_ILi0EEESU_SU_EEEEENS5_IJNS4_10UnderscoreESX_SX_EEEEENS4_13SM90_TMA_LOADENS4_14ComposedLayoutINS4_7SwizzleILi1ELi4ELi3EEENS4_18smem_ptr_flag_bitsILi8EEENSS_INS5_IJNSA_ILi8EEESH_EEENS5_IJSH_SC_EEEEEEEvNS4_8identityENS4_23SM90_TMA_LOAD_MULTICASTES1A_vS1B_EENS_8epilogue10collective18CollectiveEpilogueINS1E_23Sm100TmaWarpSpecializedILi3ELi2ELi32ELb0ELb0EEEJSI_NS5_IJNSS_ISF_SC_EES1J_EEEaSJ_aSJ_NS1E_6fusion15FusionCallbacksIS1I_NS1L_17LinearCombinationIaiaiLNS_15FloatRoundStyleE2EEESI_S1K_JEEENS4_5SM1004TMEM4LOAD26SM100_TMEM_LOAD_16dp32b32xES10_NS11_INS12_ILi2ELi4ELi3EEES15_NSS_INS5_IJS16_SF_EEENS5_IJSF_SC_EEEEEEENS4_39AutoVectorizingCopyWithAssumedAlignmentILi128EEENS4_14SM90_TMA_STOREES1Z_S21_S21_EEEvvEEEEvNT_6ParamsE,"",@"SHT_CUDA_INFO"
	.sectionflags	@""
	.align	4


	//----- nvinfo : EIATTR_CUDA_API_VERSION
	.align		4
        /*0000*/ 	.byte	0x04, 0x37
        /*0002*/ 	.short	(.L_32 - .L_31)
.L_31:
        /*0004*/ 	.word	0x00000082


	//----- nvinfo : EIATTR_KPARAM_INFO
	.align		4
.L_32:
        /*0008*/ 	.byte	0x04, 0x17
        /*000a*/ 	.short	(.L_34 - .L_33)
.L_33:
        /*000c*/ 	.word	0x00000000
        /*0010*/ 	.short	0x0000
        /*0012*/ 	.short	0x0000
        /*0014*/ 	.byte	0x00, 0xf0, 0x01, 0x20


	//----- nvinfo : EIATTR_AT_ENTRY_FRAGMENTS
	.align		4
.L_34:
        /*0018*/ 	.byte	0x04, 0x4f
        /*001a*/ 	.short	(.L_36 - .L_35)


	//   ....[0]....
.L_35:
        /*001c*/ 	.word	0x00000006


	//----- nvinfo : EIATTR_RESERVED_SMEM_USED
	.align		4
.L_36:
        /*0020*/ 	.byte	0x01, 0x41
	.zero		2


	//----- nvinfo : EIATTR_SPARSE_MMA_MASK
	.align		4
        /*0024*/ 	.byte	0x03, 0x50
        /*0026*/ 	.short	0x0000


	//----- nvinfo : EIATTR_TCGEN05_1CTA_USED
	.align		4
        /*0028*/ 	.byte	0x01, 0x51
	.zero		2


	//----- nvinfo : EIATTR_MAXREG_COUNT
	.align		4
        /*002c*/ 	.byte	0x03, 0x1b
        /*002e*/ 	.short	0x00ff


	//----- nvinfo : EIATTR_NUM_BARRIERS
	.align		4
        /*0030*/ 	.byte	0x02, 0x4c
        /*0032*/ 	.byte	0x07
	.zero		1


	//----- nvinfo : EIATTR_EXTERNS
	.align		4
        /*0034*/ 	.byte	0x04, 0x0f
        /*0036*/ 	.short	(.L_38 - .L_37)


	//   ....[0]....
	.align		4
.L_37:
        /*0038*/ 	.word	index@(__assertfail)


	//----- nvinfo : EIATTR_MERCURY_ISA_VERSION
	.align		4
.L_38:
        /*003c*/ 	.byte	0x03, 0x5f
        /*003e*/ 	.short	0x0101


	//----- nvinfo : EIATTR_INT_WARP_WIDE_INSTR_OFFSETS
	.align		4
        /*0040*/ 	.byte	0x04, 0x31
        /*0042*/ 	.short	(.L_40 - .L_39)


	//   ....[0]....
.L_39:
        /*0044*/ 	.word	0x00004a00


	//   ....[1]....
        /*0048*/ 	.word	0x00004a30


	//   ....[2]....
        /*004c*/ 	.word	0x00004a50


	//   ....[3]....
        /*0050*/ 	.word	0x00005610


	//   ....[4]....
        /*0054*/ 	.word	0x00005670


	//   ....[5]....
        /*0058*/ 	.word	0x00005770


	//   ....[6]....
        /*005c*/ 	.word	0x00005800


	//   ....[7]....
        /*0060*/ 	.word	0x00005900


	//   ....[8]....
        /*0064*/ 	.word	0x000059b0


	//----- nvinfo : EIATTR_COOP_GROUP_MASK_REGIDS
	.align		4
.L_40:
        /*0068*/ 	.byte	0x04, 0x29
        /*006a*/ 	.short	(.L_42 - .L_41)


	//   ....[0]....
.L_41:
        /*006c*/ 	.word	0xffffffff


	//   ....[1]....
        /*0070*/ 	.word	0xffffffff


	//   ....[2]....
        /*0074*/ 	.word	0xffffffff


	//   ....[3]....
        /*0078*/ 	.word	0xffffffff


	//   ....[4]....
        /*007c*/ 	.word	0xffffffff


	//   ....[5]....
        /*0080*/ 	.word	0xffffffff


	//   ....[6]....
        /*0084*/ 	.word	0xffffffff


	//   ....[7]....
        /*0088*/ 	.word	0xffffffff


	//   ....[8]....
        /*008c*/ 	.word	0xffffffff


	//   ....[9]....
        /*0090*/ 	.word	0xffffffff


	//   ....[10]....
        /*0094*/ 	.word	0xffffffff


	//   ....[11]....
        /*0098*/ 	.word	0xffffffff


	//   ....[12]....
        /*009c*/ 	.word	0xffffffff


	//   ....[13]....
        /*00a0*/ 	.word	0xffffffff


	//----- nvinfo : EIATTR_COOP_GROUP_INSTR_OFFSETS
	.align		4
.L_42:
        /*00a4*/ 	.byte	0x04, 0x28
        /*00a6*/ 	.short	(.L_44 - .L_43)


	//   ....[0]....
.L_43:
        /*00a8*/ 	.word	0x00000080


	//   ....[1]....
        /*00ac*/ 	.word	0x000004f0


	//   ....[2]....
        /*00b0*/ 	.word	0x00000950


	//   ....[3]....
        /*00b4*/ 	.word	0x00000ad0


	//   ....[4]....
        /*00b8*/ 	.word	0x00000bd0


	//   ....[5]....
        /*00bc*/ 	.word	0x00000d40


	//   ....[6]....
        /*00c0*/ 	.word	0x00000ee0


	//   ....[7]....
        /*00c4*/ 	.word	0x000010a0


	//   ....[8]....
        /*00c8*/ 	.word	0x000022c0


	//   ....[9]....
        /*00cc*/ 	.word	0x00003d50


	//   ....[10]....
        /*00d0*/ 	.word	0x00003f60


	//   ....[11]....
        /*00d4*/ 	.word	0x00003f90


	//   ....[12]....
        /*00d8*/ 	.word	0x000048e0


	//   ....[13]....
        /*00dc*/ 	.word	0x00004b10


	//----- nvinfo : EIATTR_VRC_CTA_INIT_COUNT
	.align		4
.L_44:
        /*00e0*/ 	.byte	0x02, 0x4a
        /*00e2*/ 	.byte	0x80
	.zero		1


	//----- nvinfo : EIATTR_SYSCALL_OFFSETS
	.align		4
        /*00e4*/ 	.byte	0x04, 0x46
        /*00e6*/ 	.short	(.L_46 - .L_45)


	//   ....[0]....
.L_45:
        /*00e8*/ 	.word	0x000065f0


	//   ....[1]....
        /*00ec*/ 	.word	0x00006730


	//   ....[2]....
        /*00f0*/ 	.word	0x00006f40


	//   ....[3]....
        /*00f4*/ 	.word	0x00007d70


	//   ....[4]....
        /*00f8*/ 	.word	0x00008ba0


	//----- nvinfo : EIATTR_MBARRIER_INSTR_OFFSETS
	.align		4
.L_46:
        /*00fc*/ 	.byte	0x04, 0x39
        /*00fe*/ 	.short	(.L_48 - .L_47)


	//   ....[0]....
.L_47:
        /*0100*/ 	.word	0x00000610
        /*0104*/ 	.word	0x000000ff
        /*0108*/ 	.word	0x00000000
        /*010c*/ 	.short	0x0100
        /*010e*/ 	.byte	0x04
	.zero		1


	//   ....[1]....
        /*0110*/ 	.word	0x00000620
        /*0114*/ 	.word	0x000000ff
        /*0118*/ 	.word	0x000000c8
        /*011c*/ 	.short	0x0100
        /*011e*/ 	.byte	0x04
	.zero		1


	//   ....[2]....
        /*0120*/ 	.word	0x00000630
        /*0124*/ 	.word	0x000000ff
        /*0128*/ 	.word	0x00000008
        /*012c*/ 	.short	0x0100
        /*012e*/ 	.byte	0x04
	.zero		1


	//   ....[3]....
        /*0130*/ 	.word	0x00000640
        /*0134*/ 	.word	0x000000ff
        /*0138*/ 	.word	0x000000d0
        /*013c*/ 	.short	0x0100
        /*013e*/ 	.byte	0x04
	.zero		1


	//   ....[4]....
        /*0140*/ 	.word	0x00000650
        /*0144*/ 	.word	0x000000ff
        /*0148*/ 	.word	0x00000010
        /*014c*/ 	.short	0x0100
        /*014e*/ 	.byte	0x04
	.zero		1


	//   ....[5]....
        /*0150*/ 	.word	0x00000660
        /*0154*/ 	.word	0x000000ff
        /*0158*/ 	.word	0x000000d8
        /*015c*/ 	.short	0x0100
        /*015e*/ 	.byte	0x04
	.zero		1


	//   ....[6]....
        /*0160*/ 	.word	0x00000670
        /*0164*/ 	.word	0x000000ff
        /*0168*/ 	.word	0x00000018
        /*016c*/ 	.short	0x0100
        /*016e*/ 	.byte	0x04
	.zero		1


	//   ....[7]....
        /*0170*/ 	.word	0x00000680
        /*0174*/ 	.word	0x000000ff
        /*0178*/ 	.word	0x000000e0
        /*017c*/ 	.short	0x0100
        /*017e*/ 	.byte	0x04
	.zero		1


	//   ....[8]....
        /*0180*/ 	.word	0x00000690
        /*0184*/ 	.word	0x000000ff
        /*0188*/ 	.word	0x00000020
        /*018c*/ 	.short	0x0100
        /*018e*/ 	.byte	0x04
	.zero		1


	//   ....[9]....
        /*0190*/ 	.word	0x000006a0
        /*0194*/ 	.word	0x000000ff
        /*0198*/ 	.word	0x000000e8
        /*019c*/ 	.short	0x0100
        /*019e*/ 	.byte	0x04
	.zero		1


	//   ....[10]....
        /*01a0*/ 	.word	0x000006b0
        /*01a4*/ 	.word	0x000000ff
        /*01a8*/ 	.word	0x00000028
        /*01ac*/ 	.short	0x0100
        /*01ae*/ 	.byte	0x04
	.zero		1


	//   ....[11]....
        /*01b0*/ 	.word	0x000006c0
        /*01b4*/ 	.word	0x000000ff
        /*01b8*/ 	.word	0x000000f0
        /*01bc*/ 	.short	0x0100
        /*01be*/ 	.byte	0x04
	.zero		1


	//   ....[12]....
        /*01c0*/ 	.word	0x000006d0
        /*01c4*/ 	.word	0x000000ff
        /*01c8*/ 	.word	0x00000030
        /*01cc*/ 	.short	0x0100
        /*01ce*/ 	.byte	0x04
	.zero		1


	//   ....[13]....
        /*01d0*/ 	.word	0x000006e0
        /*01d4*/ 	.word	0x000000ff
        /*01d8*/ 	.word	0x000000f8
        /*01dc*/ 	.short	0x0100
        /*01de*/ 	.byte	0x04
	.zero		1


	//   ....[14]....
        /*01e0*/ 	.word	0x000006f0
        /*01e4*/ 	.word	0x000000ff
        /*01e8*/ 	.word	0x00000038
        /*01ec*/ 	.short	0x0100
        /*01ee*/ 	.byte	0x04
	.zero		1


	//   ....[15]....
        /*01f0*/ 	.word	0x00000700
        /*01f4*/ 	.word	0x000000ff
        /*01f8*/ 	.word	0x00000100
        /*01fc*/ 	.short	0x0100
        /*01fe*/ 	.byte	0x04
	.zero		1


	//   ....[16]....
        /*0200*/ 	.word	0x00000710
        /*0204*/ 	.word	0x000000ff
        /*0208*/ 	.word	0x00000040
        /*020c*/ 	.short	0x0100
        /*020e*/ 	.byte	0x04
	.zero		1


	//   ....[17]....
        /*0210*/ 	.word	0x00000720
        /*0214*/ 	.word	0x000000ff
        /*0218*/ 	.word	0x00000108
        /*021c*/ 	.short	0x0100
        /*021e*/ 	.byte	0x04
	.zero		1


	//   ....[18]....
        /*0220*/ 	.word	0x00000730
        /*0224*/ 	.word	0x000000ff
        /*0228*/ 	.word	0x00000048
        /*022c*/ 	.short	0x0100
        /*022e*/ 	.byte	0x04
	.zero		1


	//   ....[19]....
        /*0230*/ 	.word	0x00000740
        /*0234*/ 	.word	0x000000ff
        /*0238*/ 	.word	0x00000110
        /*023c*/ 	.short	0x0100
        /*023e*/ 	.byte	0x04
	.zero		1


	//   ....[20]....
        /*0240*/ 	.word	0x00000750
        /*0244*/ 	.word	0x000000ff
        /*0248*/ 	.word	0x00000050
        /*024c*/ 	.short	0x0100
        /*024e*/ 	.byte	0x04
	.zero		1


	//   ....[21]....
        /*0250*/ 	.word	0x00000760
        /*0254*/ 	.word	0x000000ff
        /*0258*/ 	.word	0x00000118
        /*025c*/ 	.short	0x0100
        /*025e*/ 	.byte	0x04
	.zero		1


	//   ....[22]....
        /*0260*/ 	.word	0x00000770
        /*0264*/ 	.word	0x000000ff
        /*0268*/ 	.word	0x00000058
        /*026c*/ 	.short	0x0100
        /*026e*/ 	.byte	0x04
	.zero		1


	//   ....[23]....
        /*0270*/ 	.word	0x00000780
        /*0274*/ 	.word	0x000000ff
        /*0278*/ 	.word	0x00000120
        /*027c*/ 	.short	0x0100
        /*027e*/ 	.byte	0x04
	.zero		1


	//   ....[24]....
        /*0280*/ 	.word	0x00000790
        /*0284*/ 	.word	0x000000ff
        /*0288*/ 	.word	0x00000060
        /*028c*/ 	.short	0x0100
        /*028e*/ 	.byte	0x04
	.zero		1


	//   ....[25]....
        /*0290*/ 	.word	0x000007a0
        /*0294*/ 	.word	0x000000ff
        /*0298*/ 	.word	0x00000128
        /*029c*/ 	.short	0x0100
        /*029e*/ 	.byte	0x04
	.zero		1


	//   ....[26]....
        /*02a0*/ 	.word	0x000007b0
        /*02a4*/ 	.word	0x000000ff
        /*02a8*/ 	.word	0x00000068
        /*02ac*/ 	.short	0x0100
        /*02ae*/ 	.byte	0x04
	.zero		1


	//   ....[27]....
        /*02b0*/ 	.word	0x000007c0
        /*02b4*/ 	.word	0x000000ff
        /*02b8*/ 	.word	0x00000130
        /*02bc*/ 	.short	0x0100
        /*02be*/ 	.byte	0x04
	.zero		1


	//   ....[28]....
        /*02c0*/ 	.word	0x000007d0
        /*02c4*/ 	.word	0x000000ff
        /*02c8*/ 	.word	0x00000070
        /*02cc*/ 	.short	0x0100
        /*02ce*/ 	.byte	0x04
	.zero		1


	//   ....[29]....
        /*02d0*/ 	.word	0x000007e0
        /*02d4*/ 	.word	0x000000ff
        /*02d8*/ 	.word	0x00000138
        /*02dc*/ 	.short	0x0100
        /*02de*/ 	.byte	0x04
	.zero		1


	//   ....[30]....
        /*02e0*/ 	.word	0x000007f0
        /*02e4*/ 	.word	0x000000ff
        /*02e8*/ 	.word	0x00000078
        /*02ec*/ 	.short	0x0100
        /*02ee*/ 	.byte	0x04
	.zero		1


	//   ....[31]....
        /*02f0*/ 	.word	0x00000800
        /*02f4*/ 	.word	0x000000ff
        /*02f8*/ 	.word	0x00000140
        /*02fc*/ 	.short	0x0100
        /*02fe*/ 	.byte	0x04
	.zero		1


	//   ....[32]....
        /*0300*/ 	.word	0x00000810
        /*0304*/ 	.word	0x000000ff
        /*0308*/ 	.word	0x00000080
        /*030c*/ 	.short	0x0100
        /*030e*/ 	.byte	0x04
	.zero		1


	//   ....[33]....
        /*0310*/ 	.word	0x00000820
        /*0314*/ 	.word	0x000000ff
        /*0318*/ 	.word	0x00000148
        /*031c*/ 	.short	0x0100
        /*031e*/ 	.byte	0x04
	.zero		1


	//   ....[34]....
        /*0320*/ 	.word	0x00000830
        /*0324*/ 	.word	0x000000ff
        /*0328*/ 	.word	0x00000088
        /*032c*/ 	.short	0x0100
        /*032e*/ 	.byte	0x04
	.zero		1


	//   ....[35]....
        /*0330*/ 	.word	0x00000840
        /*0334*/ 	.word	0x000000ff
        /*0338*/ 	.word	0x00000150
        /*033c*/ 	.short	0x0100
        /*033e*/ 	.byte	0x04
	.zero		1


	//   ....[36]....
        /*0340*/ 	.word	0x00000850
        /*0344*/ 	.word	0x000000ff
        /*0348*/ 	.word	0x00000090
        /*034c*/ 	.short	0x0100
        /*034e*/ 	.byte	0x04
	.zero		1


	//   ....[37]....
        /*0350*/ 	.word	0x00000860
        /*0354*/ 	.word	0x000000ff
        /*0358*/ 	.word	0x00000158
        /*035c*/ 	.short	0x0100
        /*035e*/ 	.byte	0x04
	.zero		1


	//   ....[38]....
        /*0360*/ 	.word	0x00000870
        /*0364*/ 	.word	0x000000ff
        /*0368*/ 	.word	0x00000098
        /*036c*/ 	.short	0x0100
        /*036e*/ 	.byte	0x04
	.zero		1


	//   ....[39]....
        /*0370*/ 	.word	0x00000880
        /*0374*/ 	.word	0x000000ff
        /*0378*/ 	.word	0x00000160
        /*037c*/ 	.short	0x0100
        /*037e*/ 	.byte	0x04
	.zero		1


	//   ....[40]....
        /*0380*/ 	.word	0x00000890
        /*0384*/ 	.word	0x000000ff
        /*0388*/ 	.word	0x000000a0
        /*038c*/ 	.short	0x0100
        /*038e*/ 	.byte	0x04
	.zero		1


	//   ....[41]....
        /*0390*/ 	.word	0x000008a0
        /*0394*/ 	.word	0x000000ff
        /*0398*/ 	.word	0x00000168
        /*039c*/ 	.short	0x0100
        /*039e*/ 	.byte	0x04
	.zero		1


	//   ....[42]....
        /*03a0*/ 	.word	0x000008b0
        /*03a4*/ 	.word	0x000000ff
        /*03a8*/ 	.word	0x000000a8
        /*03ac*/ 	.short	0x0100
        /*03ae*/ 	.byte	0x04
	.zero		1


	//   ....[43]....
        /*03b0*/ 	.word	0x000008c0
        /*03b4*/ 	.word	0x000000ff
        /*03b8*/ 	.word	0x00000170
        /*03bc*/ 	.short	0x0100
        /*03be*/ 	.byte	0x04
	.zero		1


	//   ....[44]....
        /*03c0*/ 	.word	0x000008d0
        /*03c4*/ 	.word	0x000000ff
        /*03c8*/ 	.word	0x000000b0
        /*03cc*/ 	.short	0x0100
        /*03ce*/ 	.byte	0x04
	.zero		1


	//   ....[45]....
        /*03d0*/ 	.word	0x000008e0
        /*03d4*/ 	.word	0x000000ff
        /*03d8*/ 	.word	0x00000178
        /*03dc*/ 	.short	0x0100
        /*03de*/ 	.byte	0x04
	.zero		1


	//   ....[46]....
        /*03e0*/ 	.word	0x000008f0
        /*03e4*/ 	.word	0x000000ff
        /*03e8*/ 	.word	0x000000b8
        /*03ec*/ 	.short	0x0100
        /*03ee*/ 	.byte	0x04
	.zero		1


	//   ....[47]....
        /*03f0*/ 	.word	0x00000900
        /*03f4*/ 	.word	0x000000ff
        /*03f8*/ 	.word	0x00000180
        /*03fc*/ 	.short	0x0100
        /*03fe*/ 	.byte	0x04
	.zero		1


	//   ....[48]....
        /*0400*/ 	.word	0x00000910
        /*0404*/ 	.word	0x000000ff
        /*0408*/ 	.word	0x000000c0
        /*040c*/ 	.short	0x0100
        /*040e*/ 	.byte	0x04
	.zero		1


	//   ....[49]....
        /*0410*/ 	.word	0x00000920
        /*0414*/ 	.word	0x000000ff
        /*0418*/ 	.word	0x00000188
        /*041c*/ 	.short	0x0100
        /*041e*/ 	.byte	0x04
	.zero		1


	//   ....[50]....
        /*0420*/ 	.word	0x00000a60
        /*0424*/ 	.word	0x000000ff
        /*0428*/ 	.word	0x00000190
        /*042c*/ 	.short	0x0100
        /*042e*/ 	.byte	0x04
	.zero		1


	//   ....[51]....
        /*0430*/ 	.word	0x00000a70
        /*0434*/ 	.word	0x000000ff
        /*0438*/ 	.word	0x000001a8
        /*043c*/ 	.short	0x0100
        /*043e*/ 	.byte	0x04
	.zero		1


	//   ....[52]....
        /*0440*/ 	.word	0x00000a80
        /*0444*/ 	.word	0x000000ff
        /*0448*/ 	.word	0x00000198
        /*044c*/ 	.short	0x0100
        /*044e*/ 	.byte	0x04
	.zero		1


	//   ....[53]....
        /*0450*/ 	.word	0x00000a90
        /*0454*/ 	.word	0x000000ff
        /*0458*/ 	.word	0x000001b0
        /*045c*/ 	.short	0x0100
        /*045e*/ 	.byte	0x04
	.zero		1


	//   ....[54]....
        /*0460*/ 	.word	0x00000aa0
        /*0464*/ 	.word	0x000000ff
        /*0468*/ 	.word	0x000001a0
        /*046c*/ 	.short	0x0100
        /*046e*/ 	.byte	0x04
	.zero		1


	//   ....[55]....
        /*0470*/ 	.word	0x00000ab0
        /*0474*/ 	.word	0x000000ff
        /*0478*/ 	.word	0x000001b8
        /*047c*/ 	.short	0x0100
        /*047e*/ 	.byte	0x04
	.zero		1


	//   ....[56]....
        /*0480*/ 	.word	0x00000ba0
        /*0484*/ 	.word	0x000000ff
        /*0488*/ 	.word	0x000001c0
        /*048c*/ 	.short	0x0100
        /*048e*/ 	.byte	0x06
	.zero		1


	//   ....[57]....
        /*0490*/ 	.word	0x00000bb0
        /*0494*/ 	.word	0x000000ff
        /*0498*/ 	.word	0x000001c8
        /*049c*/ 	.short	0x0100
        /*049e*/ 	.byte	0x06
	.zero		1


	//   ....[58]....
        /*04a0*/ 	.word	0x00000cf0
        /*04a4*/ 	.word	0x000000ff
        /*04a8*/ 	.word	0x000001d0
        /*04ac*/ 	.short	0x0100
        /*04ae*/ 	.byte	0x06
	.zero		1


	//   ....[59]....
        /*04b0*/ 	.word	0x00000d00
        /*04b4*/ 	.word	0x000000ff
        /*04b8*/ 	.word	0x000001e0
        /*04bc*/ 	.short	0x0100
        /*04be*/ 	.byte	0x06
	.zero		1


	//   ....[60]....
        /*04c0*/ 	.word	0x00000d10
        /*04c4*/ 	.word	0x000000ff
        /*04c8*/ 	.word	0x000001d8
        /*04cc*/ 	.short	0x0100
        /*04ce*/ 	.byte	0x06
	.zero		1


	//   ....[61]....
        /*04d0*/ 	.word	0x00000d20
        /*04d4*/ 	.word	0x000000ff
        /*04d8*/ 	.word	0x000001e8
        /*04dc*/ 	.short	0x0100
        /*04de*/ 	.byte	0x06
	.zero		1


	//   ....[62]....
        /*04e0*/ 	.word	0x00000e50
        /*04e4*/ 	.word	0x000000ff
        /*04e8*/ 	.word	0x000001f0
        /*04ec*/ 	.short	0x0100
        /*04ee*/ 	.byte	0x04
	.zero		1


	//   ....[63]....
        /*04f0*/ 	.word	0x00000e60
        /*04f4*/ 	.word	0x000000ff
        /*04f8*/ 	.word	0x00000210
        /*04fc*/ 	.short	0x0100
        /*04fe*/ 	.byte	0x04
	.zero		1


	//   ....[64]....
        /*0500*/ 	.word	0x00000e70
        /*0504*/ 	.word	0x000000ff
        /*0508*/ 	.word	0x000001f8
        /*050c*/ 	.short	0x0100
        /*050e*/ 	.byte	0x04
	.zero		1


	//   ....[65]....
        /*0510*/ 	.word	0x00000e80
        /*0514*/ 	.word	0x000000ff
        /*0518*/ 	.word	0x00000218
        /*051c*/ 	.short	0x0100
        /*051e*/ 	.byte	0x04
	.zero		1


	//   ....[66]....
        /*0520*/ 	.word	0x00000e90
        /*0524*/ 	.word	0x000000ff
        /*0528*/ 	.word	0x00000200
        /*052c*/ 	.short	0x0100
        /*052e*/ 	.byte	0x04
	.zero		1


	//   ....[67]....
        /*0530*/ 	.word	0x00000ea0
        /*0534*/ 	.word	0x000000ff
        /*0538*/ 	.word	0x00000220
        /*053c*/ 	.short	0x0100
        /*053e*/ 	.byte	0x04
	.zero		1


	//   ....[68]....
        /*0540*/ 	.word	0x00000eb0
        /*0544*/ 	.word	0x000000ff
        /*0548*/ 	.word	0x00000208
        /*054c*/ 	.short	0x0100
        /*054e*/ 	.byte	0x04
	.zero		1


	//   ....[69]....
        /*0550*/ 	.word	0x00000ec0
        /*0554*/ 	.word	0x000000ff
        /*0558*/ 	.word	0x00000228
        /*055c*/ 	.short	0x0100
        /*055e*/ 	.byte	0x04
	.zero		1


	//   ....[70]....
        /*0560*/ 	.word	0x00000fb0
        /*0564*/ 	.word	0x000000ff
        /*0568*/ 	.word	0x00000230
        /*056c*/ 	.short	0x0100
        /*056e*/ 	.byte	0x04
	.zero		1


	//   ....[71]....
        /*0570*/ 	.word	0x00000fc0
        /*0574*/ 	.word	0x000000ff
        /*0578*/ 	.word	0x00000240
        /*057c*/ 	.short	0x0100
        /*057e*/ 	.byte	0x04
	.zero		1


	//   ....[72]....
        /*0580*/ 	.word	0x00000fd0
        /*0584*/ 	.word	0x000000ff
        /*0588*/ 	.word	0x00000238
        /*058c*/ 	.short	0x0100
        /*058e*/ 	.byte	0x04
	.zero		1


	//   ....[73]....
        /*0590*/ 	.word	0x00000fe0
        /*0594*/ 	.word	0x000000ff
        /*0598*/ 	.word	0x00000248
        /*059c*/ 	.short	0x0100
        /*059e*/ 	.byte	0x04
	.zero		1


	//   ....[74]....
        /*05a0*/ 	.word	0x00001b40
        /*05a4*/ 	.word	0x00000000
        /*05a8*/ 	.word	0x00000240
        /*05ac*/ 	.short	0x010a
        /*05ae*/ 	.byte	0xff
	.zero		1


	//   ....[75]....
        /*05b0*/ 	.word	0x00001b70
        /*05b4*/ 	.word	0x00000000
        /*05b8*/ 	.word	0x00000230
        /*05bc*/ 	.short	0x0101
        /*05be*/ 	.byte	0xff
	.zero		1


	//   ....[76]....
        /*05c0*/ 	.word	0x00001c40
        /*05c4*/ 	.word	0x000000ff
        /*05c8*/ 	.word	0x000000c8
        /*05cc*/ 	.short	0x010a
        /*05ce*/ 	.byte	0x05
	.zero		1


	//   ....[77]....
        /*05d0*/ 	.word	0x00001cc0
        /*05d4*/ 	.word	0x000000ff
        /*05d8*/ 	.word	0x000000c8
        /*05dc*/ 	.short	0x010a
        /*05de*/ 	.byte	0x21
	.zero		1


	//   ....[78]....
        /*05e0*/ 	.word	0x00001e50
        /*05e4*/ 	.word	0x000000ff
        /*05e8*/ 	.word	0x000000c8
        /*05ec*/ 	.short	0x010a
        /*05ee*/ 	.byte	0x08
	.zero		1


	//   ....[79]....
        /*05f0*/ 	.word	0x00001f70
        /*05f4*/ 	.word	0x000000ff
        /*05f8*/ 	.word	0x000001c8
        /*05fc*/ 	.short	0x0101
        /*05fe*/ 	.byte	0x07
	.zero		1


	//   ....[80]....
        /*0600*/ 	.word	0x00001f90
        /*0604*/ 	.word	0x000000ff
        /*0608*/ 	.word	0x000000c8
        /*060c*/ 	.short	0x010a
        /*060e*/ 	.byte	0x05
	.zero		1


	//   ....[81]....
        /*0610*/ 	.word	0x00002010
        /*0614*/ 	.word	0x000000ff
        /*0618*/ 	.word	0x000000c8
        /*061c*/ 	.short	0x010a
        /*061e*/ 	.byte	0x11
	.zero		1


	//   ....[82]....
        /*0620*/ 	.word	0x000021a0
        /*0624*/ 	.word	0x000000ff
        /*0628*/ 	.word	0x000000c8
        /*062c*/ 	.short	0x010a
        /*062e*/ 	.byte	0x08
	.zero		1


	//   ....[83]....
        /*0630*/ 	.word	0x000022f0
        /*0634*/ 	.word	0x00000003
        /*0638*/ 	.word	0x000001d0
        /*063c*/ 	.short	0x010a
        /*063e*/ 	.byte	0xff
	.zero		1


	//   ....[84]....
        /*0640*/ 	.word	0x00002440
        /*0644*/ 	.word	0x00000000
        /*0648*/ 	.word	0x00000000
        /*064c*/ 	.short	0x0101
        /*064e*/ 	.byte	0xff
	.zero		1


	//   ....[85]....
        /*0650*/ 	.word	0x00002a00
        /*0654*/ 	.word	0x000000ff
        /*0658*/ 	.word	0x00000000
        /*065c*/ 	.short	0x010a
        /*065e*/ 	.byte	0x04
	.zero		1


	//   ....[86]....
        /*0660*/ 	.word	0x00002a90
        /*0664*/ 	.word	0x000000ff
        /*0668*/ 	.word	0x00000000
        /*066c*/ 	.short	0x010a
        /*066e*/ 	.byte	0x05
	.zero		1


	//   ....[87]....
        /*0670*/ 	.word	0x00002b20
        /*0674*/ 	.word	0x000000ff
        /*0678*/ 	.word	0x00000000
        /*067c*/ 	.short	0x010a
        /*067e*/ 	.byte	0x05
	.zero		1


	//   ....[88]....
        /*0680*/ 	.word	0x00002bb0
        /*0684*/ 	.word	0x000000ff
        /*0688*/ 	.word	0x00000000
        /*068c*/ 	.short	0x010a
        /*068e*/ 	.byte	0x05
	.zero		1


	//   ....[89]....
        /*0690*/ 	.word	0x00002c40
        /*0694*/ 	.word	0x000000ff
        /*0698*/ 	.word	0x00000000
        /*069c*/ 	.short	0x010a
        /*069e*/ 	.byte	0x05
	.zero		1


	//   ....[90]....
        /*06a0*/ 	.word	0x00002cd0
        /*06a4*/ 	.word	0x000000ff
        /*06a8*/ 	.word	0x00000000
        /*06ac*/ 	.short	0x010a
        /*06ae*/ 	.byte	0x05
	.zero		1


	//   ....[91]....
        /*06b0*/ 	.word	0x00002d60
        /*06b4*/ 	.word	0x000000ff
        /*06b8*/ 	.word	0x00000000
        /*06bc*/ 	.short	0x010a
        /*06be*/ 	.byte	0x05
	.zero		1


	//   ....[92]....
        /*06c0*/ 	.word	0x00002df0
        /*06c4*/ 	.word	0x000000ff
        /*06c8*/ 	.word	0x00000000
        /*06cc*/ 	.short	0x010a
        /*06ce*/ 	.byte	0x05
	.zero		1


	//   ....[93]....
        /*06d0*/ 	.word	0x00002e80
        /*06d4*/ 	.word	0x000000ff
        /*06d8*/ 	.word	0x00000000
        /*06dc*/ 	.short	0x010a
        /*06de*/ 	.byte	0x05
	.zero		1


	//   ....[94]....
        /*06e0*/ 	.word	0x00002f10
        /*06e4*/ 	.word	0x000000ff
        /*06e8*/ 	.word	0x00000000
        /*06ec*/ 	.short	0x010a
        /*06ee*/ 	.byte	0x05
	.zero		1


	//   ....[95]....
        /*06f0*/ 	.word	0x00002fa0
        /*06f4*/ 	.word	0x000000ff
        /*06f8*/ 	.word	0x00000000
        /*06fc*/ 	.short	0x010a
        /*06fe*/ 	.byte	0x05
	.zero		1


	//   ....[96]....
        /*0700*/ 	.word	0x00003030
        /*0704*/ 	.word	0x000000ff
        /*0708*/ 	.word	0x00000000
        /*070c*/ 	.short	0x010a
        /*070e*/ 	.byte	0x05
	.zero		1


	//   ....[97]....
        /*0710*/ 	.word	0x000030c0
        /*0714*/ 	.word	0x000000ff
        /*0718*/ 	.word	0x00000000
        /*071c*/ 	.short	0x010a
        /*071e*/ 	.byte	0x05
	.zero		1


	//   ....[98]....
        /*0720*/ 	.word	0x00003150
        /*0724*/ 	.word	0x000000ff
        /*0728*/ 	.word	0x00000000
        /*072c*/ 	.short	0x010a
        /*072e*/ 	.byte	0x05
	.zero		1


	//   ....[99]....
        /*0730*/ 	.word	0x000031e0
        /*0734*/ 	.word	0x000000ff
        /*0738*/ 	.word	0x00000000
        /*073c*/ 	.short	0x010a
        /*073e*/ 	.byte	0x05
	.zero		1


	//   ....[100]....
        /*0740*/ 	.word	0x00003270
        /*0744*/ 	.word	0x000000ff
        /*0748*/ 	.word	0x00000000
        /*074c*/ 	.short	0x010a
        /*074e*/ 	.byte	0x05
	.zero		1


	//   ....[101]....
        /*0750*/ 	.word	0x00003300
        /*0754*/ 	.word	0x000000ff
        /*0758*/ 	.word	0x00000000
        /*075c*/ 	.short	0x010a
        /*075e*/ 	.byte	0x05
	.zero		1


	//   ....[102]....
        /*0760*/ 	.word	0x00003390
        /*0764*/ 	.word	0x000000ff
        /*0768*/ 	.word	0x00000000
        /*076c*/ 	.short	0x010a
        /*076e*/ 	.byte	0x05
	.zero		1


	//   ....[103]....
        /*0770*/ 	.word	0x00003420
        /*0774*/ 	.word	0x000000ff
        /*0778*/ 	.word	0x00000000
        /*077c*/ 	.short	0x010a
        /*077e*/ 	.byte	0x05
	.zero		1


	//   ....[104]....
        /*0780*/ 	.word	0x000034b0
        /*0784*/ 	.word	0x000000ff
        /*0788*/ 	.word	0x00000000
        /*078c*/ 	.short	0x010a
        /*078e*/ 	.byte	0x05
	.zero		1


	//   ....[105]....
        /*0790*/ 	.word	0x00003540
        /*0794*/ 	.word	0x000000ff
        /*0798*/ 	.word	0x00000000
        /*079c*/ 	.short	0x010a
        /*079e*/ 	.byte	0x05
	.zero		1


	//   ....[106]....
        /*07a0*/ 	.word	0x000035d0
        /*07a4*/ 	.word	0x000000ff
        /*07a8*/ 	.word	0x00000000
        /*07ac*/ 	.short	0x010a
        /*07ae*/ 	.byte	0x05
	.zero		1


	//   ....[107]....
        /*07b0*/ 	.word	0x00003660
        /*07b4*/ 	.word	0x000000ff
        /*07b8*/ 	.word	0x00000000
        /*07bc*/ 	.short	0x010a
        /*07be*/ 	.byte	0x05
	.zero		1


	//   ....[108]....
        /*07c0*/ 	.word	0x000036f0
        /*07c4*/ 	.word	0x000000ff
        /*07c8*/ 	.word	0x00000000
        /*07cc*/ 	.short	0x010a
        /*07ce*/ 	.byte	0x05
	.zero		1


	//   ....[109]....
        /*07d0*/ 	.word	0x00003790
        /*07d4*/ 	.word	0x00000000
        /*07d8*/ 	.word	0x00000000
        /*07dc*/ 	.short	0x010a
        /*07de*/ 	.byte	0xff
	.zero		1


	//   ....[110]....
        /*07e0*/ 	.word	0x000038b0
        /*07e4*/ 	.word	0x00000002
        /*07e8*/ 	.word	0x00000230
        /*07ec*/ 	.short	0x010a
        /*07ee*/ 	.byte	0xff
	.zero		1


	//   ....[111]....
        /*07f0*/ 	.word	0x00003920
        /*07f4*/ 	.word	0x00000002
        /*07f8*/ 	.word	0x00000000
        /*07fc*/ 	.short	0x0101
        /*07fe*/ 	.byte	0xff
	.zero		1


	//   ....[112]....
        /*0800*/ 	.word	0x00003940
        /*0804*/ 	.word	0x000000ff
        /*0808*/ 	.word	0x000001e0
        /*080c*/ 	.short	0x010a
        /*080e*/ 	.byte	0x04
	.zero		1


	//   ....[113]....
        /*0810*/ 	.word	0x00003a60
        /*0814*/ 	.word	0x00000002
        /*0818*/ 	.word	0x000001d0
        /*081c*/ 	.short	0x010a
        /*081e*/ 	.byte	0xff
	.zero		1


	//   ....[114]....
        /*0820*/ 	.word	0x00003b60
        /*0824*/ 	.word	0x00000002
        /*0828*/ 	.word	0x00000000
        /*082c*/ 	.short	0x0101
        /*082e*/ 	.byte	0xff
	.zero		1


	//   ....[115]....
        /*0830*/ 	.word	0x00003bf0
        /*0834*/ 	.word	0x000000ff
        /*0838*/ 	.word	0x000001e0
        /*083c*/ 	.short	0x0106
        /*083e*/ 	.byte	0x04
	.zero		1


	//   ....[116]....
        /*0840*/ 	.word	0x00003c10
        /*0844*/ 	.word	0x000000ff
        /*0848*/ 	.word	0x000001e0
        /*084c*/ 	.short	0x010a
        /*084e*/ 	.byte	0x04
	.zero		1


	//   ....[117]....
        /*0850*/ 	.word	0x00003ca0
        /*0854*/ 	.word	0x000000ff
        /*0858*/ 	.word	0x000001e0
        /*085c*/ 	.short	0x0106
        /*085e*/ 	.byte	0x07
	.zero		1


	//   ....[118]....
        /*0860*/ 	.word	0x00003ce0
        /*0864*/ 	.word	0x00000000
        /*0868*/ 	.word	0x000001e0
        /*086c*/ 	.short	0x010a
        /*086e*/ 	.byte	0xff
	.zero		1


	//   ....[119]....
        /*0870*/ 	.word	0x000041d0
        /*0874*/ 	.word	0x00000000
        /*0878*/ 	.word	0x000001d0
        /*087c*/ 	.short	0x010a
        /*087e*/ 	.byte	0xff
	.zero		1


	//   ....[120]....
        /*0880*/ 	.word	0x000042d0
        /*0884*/ 	.word	0x00000003
        /*0888*/ 	.word	0x00000000
        /*088c*/ 	.short	0x0101
        /*088e*/ 	.byte	0xff
	.zero		1


	//   ....[121]....
        /*0890*/ 	.word	0x000042e0
        /*0894*/ 	.word	0x000000ff
        /*0898*/ 	.word	0x00000000
        /*089c*/ 	.short	0x010a
        /*089e*/ 	.byte	0x05
	.zero		1


	//   ....[122]....
        /*08a0*/ 	.word	0x00004300
        /*08a4*/ 	.word	0x000000ff
        /*08a8*/ 	.word	0x00000210
        /*08ac*/ 	.short	0x010a
        /*08ae*/ 	.byte	0x13
	.zero		1


	//   ....[123]....
        /*08b0*/ 	.word	0x00004430
        /*08b4*/ 	.word	0x000000ff
        /*08b8*/ 	.word	0x00000000
        /*08bc*/ 	.short	0x010a
        /*08be*/ 	.byte	0x07
	.zero		1


	//   ....[124]....
        /*08c0*/ 	.word	0x00004540
        /*08c4*/ 	.word	0x000000ff
        /*08c8*/ 	.word	0x00000000
        /*08cc*/ 	.short	0x010a
        /*08ce*/ 	.byte	0x0a
	.zero		1


	//   ....[125]....
        /*08d0*/ 	.word	0x00004710
        /*08d4*/ 	.word	0x000000ff
        /*08d8*/ 	.word	0x00000000
        /*08dc*/ 	.short	0x010a
        /*08de*/ 	.byte	0x04
	.zero		1


	//   ....[126]....
        /*08e0*/ 	.word	0x000047a0
        /*08e4*/ 	.word	0x000000ff
        /*08e8*/ 	.word	0x00000000
        /*08ec*/ 	.short	0x010a
        /*08ee*/ 	.byte	0x05
	.zero		1


	//   ....[127]....
        /*08f0*/ 	.word	0x00004830
        /*08f4*/ 	.word	0x000000ff
        /*08f8*/ 	.word	0x00000000
        /*08fc*/ 	.short	0x010a
        /*08fe*/ 	.byte	0x05
	.zero		1


	//   ....[128]....
        /*0900*/ 	.word	0x000048c0
        /*0904*/ 	.word	0x000000ff
        /*0908*/ 	.word	0x00000000
        /*090c*/ 	.short	0x010a
        /*090e*/ 	.byte	0x04
	.zero		1


	//   ....[129]....
        /*0910*/ 	.word	0x00004dd0
        /*0914*/ 	.word	0x00000008
        /*0918*/ 	.word	0x000001d0
        /*091c*/ 	.short	0x010a
        /*091e*/ 	.byte	0xff
	.zero		1


	//   ....[130]....
        /*0920*/ 	.word	0x00004f40
        /*0924*/ 	.word	0x00000000
        /*0928*/ 	.word	0x00000000
        /*092c*/ 	.short	0x0101
        /*092e*/ 	.byte	0xff
	.zero		1


	//   ....[131]....
        /*0930*/ 	.word	0x00005420
        /*0934*/ 	.word	0x000000ff
        /*0938*/ 	.word	0x000001c8
        /*093c*/ 	.short	0x010a
        /*093e*/ 	.byte	0x15
	.zero		1


	//   ....[132]....
        /*0940*/ 	.word	0x000055b0
        /*0944*/ 	.word	0x000000ff
        /*0948*/ 	.word	0x000001a8
        /*094c*/ 	.short	0x010a
        /*094e*/ 	.byte	0x15
	.zero		1


	//   ....[133]....
        /*0950*/ 	.word	0x00005710
        /*0954*/ 	.word	0x000000ff
        /*0958*/ 	.word	0x00000190
        /*095c*/ 	.short	0x010b
        /*095e*/ 	.byte	0x15
	.zero		1


	//   ....[134]....
        /*0960*/ 	.word	0x00005730
        /*0964*/ 	.word	0x000000ff
        /*0968*/ 	.word	0x00000000
        /*096c*/ 	.short	0x0101
        /*096e*/ 	.byte	0x04
	.zero		1


	//   ....[135]....
        /*0970*/ 	.word	0x00005740
        /*0974*/ 	.word	0x000000ff
        /*0978*/ 	.word	0x000001b0
        /*097c*/ 	.short	0x010a
        /*097e*/ 	.byte	0x15
	.zero		1


	//   ....[136]....
        /*0980*/ 	.word	0x000058a0
        /*0984*/ 	.word	0x000000ff
        /*0988*/ 	.word	0x00000198
        /*098c*/ 	.short	0x010b
        /*098e*/ 	.byte	0x15
	.zero		1


	//   ....[137]....
        /*0990*/ 	.word	0x000058c0
        /*0994*/ 	.word	0x000000ff
        /*0998*/ 	.word	0x00000000
        /*099c*/ 	.short	0x0101
        /*099e*/ 	.byte	0x04
	.zero		1


	//   ....[138]....
        /*09a0*/ 	.word	0x000058d0
        /*09a4*/ 	.word	0x000000ff
        /*09a8*/ 	.word	0x000001b8
        /*09ac*/ 	.short	0x010a
        /*09ae*/ 	.byte	0x15
	.zero		1


	//   ....[139]....
        /*09b0*/ 	.word	0x00005ad0
        /*09b4*/ 	.word	0x000000ff
        /*09b8*/ 	.word	0x000001a0
        /*09bc*/ 	.short	0x010b
        /*09be*/ 	.byte	0x15
	.zero		1


	//   ....[140]....
        /*09c0*/ 	.word	0x00005ae0
        /*09c4*/ 	.word	0x000000ff
        /*09c8*/ 	.word	0x00000000
        /*09cc*/ 	.short	0x0101
        /*09ce*/ 	.byte	0x28
	.zero		1


	//   ....[141]....
        /*09d0*/ 	.word	0x00005b10
        /*09d4*/ 	.word	0x000000ff
        /*09d8*/ 	.word	0x000001a8
        /*09dc*/ 	.short	0x010a
        /*09de*/ 	.byte	0x15
	.zero		1


	//   ....[142]....
        /*09e0*/ 	.word	0x00005b30
        /*09e4*/ 	.word	0x000000ff
        /*09e8*/ 	.word	0x000001b0
        /*09ec*/ 	.short	0x010a
        /*09ee*/ 	.byte	0x15
	.zero		1


	//   ....[143]....
        /*09f0*/ 	.word	0x00005b70
        /*09f4*/ 	.word	0x00000000
        /*09f8*/ 	.word	0x000001b8
        /*09fc*/ 	.short	0x010a
        /*09fe*/ 	.byte	0xff
	.zero		1


	//   ....[144]....
        /*0a00*/ 	.word	0x00005e90
        /*0a04*/ 	.word	0x00000008
        /*0a08*/ 	.word	0x000001d0
        /*0a0c*/ 	.short	0x010a
        /*0a0e*/ 	.byte	0xff
	.zero		1


	//   ....[145]....
        /*0a10*/ 	.word	0x00006010
        /*0a14*/ 	.word	0x00000000
        /*0a18*/ 	.word	0x00000000
        /*0a1c*/ 	.short	0x0101
        /*0a1e*/ 	.byte	0xff
	.zero		1


	//   ....[146]....
        /*0a20*/ 	.word	0x00006b10
        /*0a24*/ 	.word	0x00000003
        /*0a28*/ 	.word	0x00000190
        /*0a2c*/ 	.short	0x010a
        /*0a2e*/ 	.byte	0xff
	.zero		1


	//   ....[147]....
        /*0a30*/ 	.word	0x00006b50
        /*0a34*/ 	.word	0x0000002a
        /*0a38*/ 	.word	0x000001f0
        /*0a3c*/ 	.short	0x010a
        /*0a3e*/ 	.byte	0xff
	.zero		1


	//   ....[148]....
        /*0a40*/ 	.word	0x00006c80
        /*0a44*/ 	.word	0x00000003
        /*0a48*/ 	.word	0x00000190
        /*0a4c*/ 	.short	0x010a
        /*0a4e*/ 	.byte	0xff
	.zero		1


	//   ....[149]....
        /*0a50*/ 	.word	0x00006da0
        /*0a54*/ 	.word	0x00000000
        /*0a58*/ 	.word	0x00000000
        /*0a5c*/ 	.short	0x0101
        /*0a5e*/ 	.byte	0xff
	.zero		1


	//   ....[150]....
        /*0a60*/ 	.word	0x00006e20
        /*0a64*/ 	.word	0x0000002a
        /*0a68*/ 	.word	0x000001f0
        /*0a6c*/ 	.short	0x010a
        /*0a6e*/ 	.byte	0xff
	.zero		1


	//   ....[151]....
        /*0a70*/ 	.word	0x00007a10
        /*0a74*/ 	.word	0x00000004
        /*0a78*/ 	.word	0x00000190
        /*0a7c*/ 	.short	0x010a
        /*0a7e*/ 	.byte	0xff
	.zero		1


	//   ....[152]....
        /*0a80*/ 	.word	0x00007ad0
        /*0a84*/ 	.word	0x00000004
        /*0a88*/ 	.word	0x00000190
        /*0a8c*/ 	.short	0x010a
        /*0a8e*/ 	.byte	0xff
	.zero		1


	//   ....[153]....
        /*0a90*/ 	.word	0x00007bf0
        /*0a94*/ 	.word	0x00000000
        /*0a98*/ 	.word	0x00000000
        /*0a9c*/ 	.short	0x0101
        /*0a9e*/ 	.byte	0xff
	.zero		1


	//   ....[154]....
        /*0aa0*/ 	.word	0x00008840
        /*0aa4*/ 	.word	0x00000003
        /*0aa8*/ 	.word	0x00000190
        /*0aac*/ 	.short	0x010a
        /*0aae*/ 	.byte	0xff
	.zero		1


	//   ....[155]....
        /*0ab0*/ 	.word	0x00008900
        /*0ab4*/ 	.word	0x00000003
        /*0ab8*/ 	.word	0x00000190
        /*0abc*/ 	.short	0x010a
        /*0abe*/ 	.byte	0xff
	.zero		1


	//   ....[156]....
        /*0ac0*/ 	.word	0x00008a20
        /*0ac4*/ 	.word	0x00000000
        /*0ac8*/ 	.word	0x00000000
        /*0acc*/ 	.short	0x0101
        /*0ace*/ 	.byte	0xff
	.zero		1


	//   ....[157]....
        /*0ad0*/ 	.word	0x00008e40
        /*0ad4*/ 	.word	0x000000ff
        /*0ad8*/ 	.word	0x00000000
        /*0adc*/ 	.short	0x0101
        /*0ade*/ 	.byte	0x04
	.zero		1


	//   ....[158]....
        /*0ae0*/ 	.word	0x000097e0
        /*0ae4*/ 	.word	0x00000000
        /*0ae8*/ 	.word	0x00000240
        /*0aec*/ 	.short	0x010a
        /*0aee*/ 	.byte	0xff
	.zero		1


	//   ....[159]....
        /*0af0*/ 	.word	0x00009840
        /*0af4*/ 	.word	0x00000000
        /*0af8*/ 	.word	0x000000c8
        /*0afc*/ 	.short	0x010a
        /*0afe*/ 	.byte	0xff
	.zero		1


	//   ....[160]....
        /*0b00*/ 	.word	0x000098a0
        /*0b04*/ 	.word	0x00000000
        /*0b08*/ 	.word	0x000000c8
        /*0b0c*/ 	.short	0x010a
        /*0b0e*/ 	.byte	0xff
	.zero		1


	//   ....[161]....
        /*0b10*/ 	.word	0x000098f0
        /*0b14*/ 	.word	0x00000003
        /*0b18*/ 	.word	0x000001d0
        /*0b1c*/ 	.short	0x010a
        /*0b1e*/ 	.byte	0xff
	.zero		1


	//   ....[162]....
        /*0b20*/ 	.word	0x00009950
        /*0b24*/ 	.word	0x00000000
        /*0b28*/ 	.word	0x00000000
        /*0b2c*/ 	.short	0x010a
        /*0b2e*/ 	.byte	0xff
	.zero		1


	//   ....[163]....
        /*0b30*/ 	.word	0x000099b0
        /*0b34*/ 	.word	0x00000000
        /*0b38*/ 	.word	0x00000000
        /*0b3c*/ 	.short	0x010a
        /*0b3e*/ 	.byte	0xff
	.zero		1


	//   ....[164]....
        /*0b40*/ 	.word	0x00009a10
        /*0b44*/ 	.word	0x00000000
        /*0b48*/ 	.word	0x00000000
        /*0b4c*/ 	.short	0x010a
        /*0b4e*/ 	.byte	0xff
	.zero		1


	//   ....[165]....
        /*0b50*/ 	.word	0x00009a70
        /*0b54*/ 	.word	0x00000000
        /*0b58*/ 	.word	0x00000000
        /*0b5c*/ 	.short	0x010a
        /*0b5e*/ 	.byte	0xff
	.zero		1


	//   ....[166]....
        /*0b60*/ 	.word	0x00009ad0
        /*0b64*/ 	.word	0x00000000
        /*0b68*/ 	.word	0x00000000
        /*0b6c*/ 	.short	0x010a
        /*0b6e*/ 	.byte	0xff
	.zero		1


	//   ....[167]....
        /*0b70*/ 	.word	0x00009b30
        /*0b74*/ 	.word	0x00000000
        /*0b78*/ 	.word	0x00000000
        /*0b7c*/ 	.short	0x010a
        /*0b7e*/ 	.byte	0xff
	.zero		1


	//   ....[168]....
        /*0b80*/ 	.word	0x00009b90
        /*0b84*/ 	.word	0x00000000
        /*0b88*/ 	.word	0x00000000
        /*0b8c*/ 	.short	0x010a
        /*0b8e*/ 	.byte	0xff
	.zero		1


	//   ....[169]....
        /*0b90*/ 	.word	0x00009bf0
        /*0b94*/ 	.word	0x00000000
        /*0b98*/ 	.word	0x00000000
        /*0b9c*/ 	.short	0x010a
        /*0b9e*/ 	.byte	0xff
	.zero		1


	//   ....[170]....
        /*0ba0*/ 	.word	0x00009c50
        /*0ba4*/ 	.word	0x00000000
        /*0ba8*/ 	.word	0x00000000
        /*0bac*/ 	.short	0x010a
        /*0bae*/ 	.byte	0xff
	.zero		1


	//   ....[171]....
        /*0bb0*/ 	.word	0x00009cb0
        /*0bb4*/ 	.word	0x00000000
        /*0bb8*/ 	.word	0x00000000
        /*0bbc*/ 	.short	0x010a
        /*0bbe*/ 	.byte	0xff
	.zero		1


	//   ....[172]....
        /*0bc0*/ 	.word	0x00009d10
        /*0bc4*/ 	.word	0x00000000
        /*0bc8*/ 	.word	0x00000000
        /*0bcc*/ 	.short	0x010a
        /*0bce*/ 	.byte	0xff
	.zero		1


	//   ....[173]....
        /*0bd0*/ 	.word	0x00009d70
        /*0bd4*/ 	.word	0x00000000
        /*0bd8*/ 	.word	0x00000000
        /*0bdc*/ 	.short	0x010a
        /*0bde*/ 	.byte	0xff
	.zero		1


	//   ....[174]....
        /*0be0*/ 	.word	0x00009dd0
        /*0be4*/ 	.word	0x00000000
        /*0be8*/ 	.word	0x00000000
        /*0bec*/ 	.short	0x010a
        /*0bee*/ 	.byte	0xff
	.zero		1


	//   ....[175]....
        /*0bf0*/ 	.word	0x00009e30
        /*0bf4*/ 	.word	0x00000000
        /*0bf8*/ 	.word	0x00000000
        /*0bfc*/ 	.short	0x010a
        /*0bfe*/ 	.byte	0xff
	.zero		1


	//   ....[176]....
        /*0c00*/ 	.word	0x00009e90
        /*0c04*/ 	.word	0x00000000
        /*0c08*/ 	.word	0x00000000
        /*0c0c*/ 	.short	0x010a
        /*0c0e*/ 	.byte	0xff
	.zero		1


	//   ....[177]....
        /*0c10*/ 	.word	0x00009ef0
        /*0c14*/ 	.word	0x00000000
        /*0c18*/ 	.word	0x00000000
        /*0c1c*/ 	.short	0x010a
        /*0c1e*/ 	.byte	0xff
	.zero		1


	//   ....[178]....
        /*0c20*/ 	.word	0x00009f50
        /*0c24*/ 	.word	0x00000000
        /*0c28*/ 	.word	0x00000000
        /*0c2c*/ 	.short	0x010a
        /*0c2e*/ 	.byte	0xff
	.zero		1


	//   ....[179]....
        /*0c30*/ 	.word	0x00009fb0
        /*0c34*/ 	.word	0x00000000
        /*0c38*/ 	.word	0x00000000
        /*0c3c*/ 	.short	0x010a
        /*0c3e*/ 	.byte	0xff
	.zero		1


	//   ....[180]....
        /*0c40*/ 	.word	0x0000a010
        /*0c44*/ 	.word	0x00000000
        /*0c48*/ 	.word	0x00000000
        /*0c4c*/ 	.short	0x010a
        /*0c4e*/ 	.byte	0xff
	.zero		1


	//   ....[181]....
        /*0c50*/ 	.word	0x0000a070
        /*0c54*/ 	.word	0x00000000
        /*0c58*/ 	.word	0x00000000
        /*0c5c*/ 	.short	0x010a
        /*0c5e*/ 	.byte	0xff
	.zero		1


	//   ....[182]....
        /*0c60*/ 	.word	0x0000a0d0
        /*0c64*/ 	.word	0x00000000
        /*0c68*/ 	.word	0x00000000
        /*0c6c*/ 	.short	0x010a
        /*0c6e*/ 	.byte	0xff
	.zero		1


	//   ....[183]....
        /*0c70*/ 	.word	0x0000a130
        /*0c74*/ 	.word	0x00000000
        /*0c78*/ 	.word	0x00000000
        /*0c7c*/ 	.short	0x010a
        /*0c7e*/ 	.byte	0xff
	.zero		1


	//   ....[184]....
        /*0c80*/ 	.word	0x0000a190
        /*0c84*/ 	.word	0x00000000
        /*0c88*/ 	.word	0x00000000
        /*0c8c*/ 	.short	0x010a
        /*0c8e*/ 	.byte	0xff
	.zero		1


	//   ....[185]....
        /*0c90*/ 	.word	0x0000a1f0
        /*0c94*/ 	.word	0x00000000
        /*0c98*/ 	.word	0x00000000
        /*0c9c*/ 	.short	0x010a
        /*0c9e*/ 	.byte	0xff
	.zero		1


	//   ....[186]....
        /*0ca0*/ 	.word	0x0000a240
        /*0ca4*/ 	.word	0x00000002
        /*0ca8*/ 	.word	0x00000230
        /*0cac*/ 	.short	0x010a
        /*0cae*/ 	.byte	0xff
	.zero		1


	//   ....[187]....
        /*0cb0*/ 	.word	0x0000a2a0
        /*0cb4*/ 	.word	0x00000002
        /*0cb8*/ 	.word	0x000001e0
        /*0cbc*/ 	.short	0x010a
        /*0cbe*/ 	.byte	0xff
	.zero		1


	//   ....[188]....
        /*0cc0*/ 	.word	0x0000a2f0
        /*0cc4*/ 	.word	0x00000002
        /*0cc8*/ 	.word	0x000001d0
        /*0ccc*/ 	.short	0x010a
        /*0cce*/ 	.byte	0xff
	.zero		1


	//   ....[189]....
        /*0cd0*/ 	.word	0x0000a350
        /*0cd4*/ 	.word	0x00000000
        /*0cd8*/ 	.word	0x000001e0
        /*0cdc*/ 	.short	0x010a
        /*0cde*/ 	.byte	0xff
	.zero		1


	//   ....[190]....
        /*0ce0*/ 	.word	0x0000a3a0
        /*0ce4*/ 	.word	0x00000000
        /*0ce8*/ 	.word	0x000001d0
        /*0cec*/ 	.short	0x010a
        /*0cee*/ 	.byte	0xff
	.zero		1


	//   ....[191]....
        /*0cf0*/ 	.word	0x0000a400
        /*0cf4*/ 	.word	0x00000002
        /*0cf8*/ 	.word	0x00000210
        /*0cfc*/ 	.short	0x010a
        /*0cfe*/ 	.byte	0xff
	.zero		1


	//   ....[192]....
        /*0d00*/ 	.word	0x0000a460
        /*0d04*/ 	.word	0x00000000
        /*0d08*/ 	.word	0x00000000
        /*0d0c*/ 	.short	0x010a
        /*0d0e*/ 	.byte	0xff
	.zero		1


	//   ....[193]....
        /*0d10*/ 	.word	0x0000a4c0
        /*0d14*/ 	.word	0x00000000
        /*0d18*/ 	.word	0x00000000
        /*0d1c*/ 	.short	0x010a
        /*0d1e*/ 	.byte	0xff
	.zero		1


	//   ....[194]....
        /*0d20*/ 	.word	0x0000a520
        /*0d24*/ 	.word	0x00000000
        /*0d28*/ 	.word	0x00000000
        /*0d2c*/ 	.short	0x010a
        /*0d2e*/ 	.byte	0xff
	.zero		1


	//   ....[195]....
        /*0d30*/ 	.word	0x0000a580
        /*0d34*/ 	.word	0x00000000
        /*0d38*/ 	.word	0x00000000
        /*0d3c*/ 	.short	0x010a
        /*0d3e*/ 	.byte	0xff
	.zero		1


	//   ....[196]....
        /*0d40*/ 	.word	0x0000a5e0
        /*0d44*/ 	.word	0x00000000
        /*0d48*/ 	.word	0x00000000
        /*0d4c*/ 	.short	0x010a
        /*0d4e*/ 	.byte	0xff
	.zero		1


	//   ....[197]....
        /*0d50*/ 	.word	0x0000a630
        /*0d54*/ 	.word	0x00000008
        /*0d58*/ 	.word	0x000001d0
        /*0d5c*/ 	.short	0x010a
        /*0d5e*/ 	.byte	0xff
	.zero		1


	//   ....[198]....
        /*0d60*/ 	.word	0x0000a690
        /*0d64*/ 	.word	0x00000000
        /*0d68*/ 	.word	0x000001c8
        /*0d6c*/ 	.short	0x010a
        /*0d6e*/ 	.byte	0xff
	.zero		1


	//   ....[199]....
        /*0d70*/ 	.word	0x0000a6f0
        /*0d74*/ 	.word	0x00000000
        /*0d78*/ 	.word	0x000001a8
        /*0d7c*/ 	.short	0x010a
        /*0d7e*/ 	.byte	0xff
	.zero		1


	//   ....[200]....
        /*0d80*/ 	.word	0x0000a750
        /*0d84*/ 	.word	0x00000000
        /*0d88*/ 	.word	0x000001b0
        /*0d8c*/ 	.short	0x010a
        /*0d8e*/ 	.byte	0xff
	.zero		1


	//   ....[201]....
        /*0d90*/ 	.word	0x0000a7b0
        /*0d94*/ 	.word	0x00000000
        /*0d98*/ 	.word	0x000001b8
        /*0d9c*/ 	.short	0x010a
        /*0d9e*/ 	.byte	0xff
	.zero		1


	//   ....[202]....
        /*0da0*/ 	.word	0x0000a810
        /*0da4*/ 	.word	0x00000000
        /*0da8*/ 	.word	0x000001a8
        /*0dac*/ 	.short	0x010a
        /*0dae*/ 	.byte	0xff
	.zero		1


	//   ....[203]....
        /*0db0*/ 	.word	0x0000a870
        /*0db4*/ 	.word	0x00000000
        /*0db8*/ 	.word	0x000001b0
        /*0dbc*/ 	.short	0x010a
        /*0dbe*/ 	.byte	0xff
	.zero		1


	//   ....[204]....
        /*0dc0*/ 	.word	0x0000a8c0
        /*0dc4*/ 	.word	0x00000008
        /*0dc8*/ 	.word	0x000001d0
        /*0dcc*/ 	.short	0x010a
        /*0dce*/ 	.byte	0xff
	.zero		1


	//   ....[205]....
        /*0dd0*/ 	.word	0x0000a910
        /*0dd4*/ 	.word	0x00000003
        /*0dd8*/ 	.word	0x00000190
        /*0ddc*/ 	.short	0x010a
        /*0dde*/ 	.byte	0xff
	.zero		1


	//   ....[206]....
        /*0de0*/ 	.word	0x0000a960
        /*0de4*/ 	.word	0x0000002a
        /*0de8*/ 	.word	0x000001f0
        /*0dec*/ 	.short	0x010a
        /*0dee*/ 	.byte	0xff
	.zero		1


	//   ....[207]....
        /*0df0*/ 	.word	0x0000a9b0
        /*0df4*/ 	.word	0x00000004
        /*0df8*/ 	.word	0x00000190
        /*0dfc*/ 	.short	0x010a
        /*0dfe*/ 	.byte	0xff
	.zero		1


	//   ....[208]....
        /*0e00*/ 	.word	0x0000aa00
        /*0e04*/ 	.word	0x00000003
        /*0e08*/ 	.word	0x00000190
        /*0e0c*/ 	.short	0x010a
        /*0e0e*/ 	.byte	0xff
	.zero		1


	//----- nvinfo : EIATTR_NUM_MBARRIERS
	.align		4
.L_48:
        /*0e10*/ 	.byte	0x03, 0x38
        /*0e12*/ 	.short	0x004a


	//----- nvinfo : EIATTR_EXIT_INSTR_OFFSETS
	.align		4
        /*0e14*/ 	.byte	0x04, 0x1c
        /*0e16*/ 	.short	(.L_50 - .L_49)


	//   ....[0]....
.L_49:
        /*0e18*/ 	.word	0x000037c0


	//   ....[1]....
        /*0e1c*/ 	.word	0x00003cb0


	//   ....[2]....
        /*0e20*/ 	.word	0x00003d10


	//   ....[3]....
        /*0e24*/ 	.word	0x00004b20


	//   ....[4]....
        /*0e28*/ 	.word	0x00005ba0


	//   ....[5]....
        /*0e2c*/ 	.word	0x00005be0


	//   ....[6]....
        /*0e30*/ 	.word	0x000097d0


	//----- nvinfo : EIATTR_MAX_THREADS
	.align		4
.L_50:
        /*0e34*/ 	.byte	0x04, 0x05
        /*0e36*/ 	.short	(.L_52 - .L_51)
.L_51:
        /*0e38*/ 	.word	0x00000100
        /*0e3c*/ 	.word	0x00000001
        /*0e40*/ 	.word	0x00000001


	//----- nvinfo : EIATTR_CRS_STACK_SIZE
	.align		4
.L_52:
        /*0e44*/ 	.byte	0x04, 0x1e
        /*0e46*/ 	.short	(.L_54 - .L_53)
.L_53:
        /*0e48*/ 	.word	0x00000000


	//----- nvinfo : EIATTR_CBANK_PARAM_SIZE
	.align		4
.L_54:
        /*0e4c*/ 	.byte	0x03, 0x19
        /*0e4e*/ 	.short	0x0800


	//----- nvinfo : EIATTR_PARAM_CBANK
	.align		4
        /*0e50*/ 	.byte	0x04, 0x0a
        /*0e52*/ 	.short	(.L_56 - .L_55)
	.align		4
.L_55:
        /*0e54*/ 	.word	index@(.nv.constant0._ZN7cutlass13device_kernelINS_4gemm6kernel13GemmUniversalIN4cute5tupleIJiiiiEEENS1_10collective13CollectiveMmaINS1_35MainloopSm100TmaUmmaWarpSpecializedILi25ELi2ELi4ENS5_IJNS4_1CILi2EEENSA_ILi1EEESC_EEEEENS5_IJNSA_ILi64EEENSA_ILi192EEENSA_ILi32EEEEEEaNS5_IJlSC_lEEEaSJ_NS4_8TiledMMAINS4_8MMA_AtomIJNS4_15SM100_MMA_S8_SSIaaiLi64ELi192ELNS4_4UMMA5MajorE0ELSO_0ELNSN_8SaturateE0EEEEEENS4_6LayoutINS5_IJSC_SC_SC_EEENS5_IJNSA_ILi0EEESU_SU_EEEEENS5_IJNS4_10UnderscoreESX_SX_EEEEENS4_13SM90_TMA_LOADENS4_14ComposedLayoutINS4_7SwizzleILi1ELi4ELi3EEENS4_18smem_ptr_flag_bitsILi8EEENSS_INS5_IJNSA_ILi8EEESH_EEENS5_IJSH_SC_EEEEEEEvNS4_8identityENS4_23SM90_TMA_LOAD_MULTICASTES1A_vS1B_EENS_8epilogue10collective18CollectiveEpilogueINS1E_23Sm100TmaWarpSpecializedILi3ELi2ELi32ELb0ELb0EEEJSI_NS5_IJNSS_ISF_SC_EES1J_EEEaSJ_aSJ_NS1E_6fusion15FusionCallbacksIS1I_NS1L_17LinearCombinationIaiaiLNS_15FloatRoundStyleE2EEESI_S1K_JEEENS4_5SM1004TMEM4LOAD26SM100_TMEM_LOAD_16dp32b32xES10_NS11_INS12_ILi2ELi4ELi3EEES15_NSS_INS5_IJS16_SF_EEENS5_IJSF_SC_EEEEEEENS4_39AutoVectorizingCopyWithAssumedAlignmentILi128EEENS4_14SM90_TMA_STOREES1Z_S21_S21_EEEvvEEEEvNT_6ParamsE)
        /*0e58*/ 	.short	0x0380
        /*0e5a*/ 	.short	0x0800


	//----- nvinfo : EIATTR_SW_WAR
	.align		4
.L_56:
        /*0e5c*/ 	.byte	0x04, 0x36
        /*0e5e*/ 	.short	(.L_58 - .L_57)
.L_57:
        /*0e60*/ 	.word	0x00000008
.L_58:


//--------------------- .nv.callgraph             --------------------------
	.section	.nv.callgraph,"",@"SHT_CUDA_CALLGRAPH"
	.align	4
	.sectionentsize	8
	.align		4
        /*0000*/ 	.word	0x00000000
	.align		4
        /*0004*/ 	.word	0xffffffff
	.align		4
        /*0008*/ 	.word	index@(_ZN7cutlass13device_kernelINS_4gemm6kernel13GemmUniversalIN4cute5tupleIJiiiiEEENS1_10collective13CollectiveMmaINS1_35MainloopSm100TmaUmmaWarpSpecializedILi25ELi2ELi4ENS5_IJNS4_1CILi2EEENSA_ILi1EEESC_EEEEENS5_IJNSA_ILi64EEENSA_ILi192EEENSA_ILi32EEEEEEaNS5_IJlSC_lEEEaSJ_NS4_8TiledMMAINS4_8MMA_AtomIJNS4_15SM100_MMA_S8_SSIaaiLi64ELi192ELNS4_4UMMA5MajorE0ELSO_0ELNSN_8SaturateE0EEEEEENS4_6LayoutINS5_IJSC_SC_SC_EEENS5_IJNSA_ILi0EEESU_SU_EEEEENS5_IJNS4_10UnderscoreESX_SX_EEEEENS4_13SM90_TMA_LOADENS4_14ComposedLayoutINS4_7SwizzleILi1ELi4ELi3EEENS4_18smem_ptr_flag_bitsILi8EEENSS_INS5_IJNSA_ILi8EEESH_EEENS5_IJSH_SC_EEEEEEEvNS4_8identityENS4_23SM90_TMA_LOAD_MULTICASTES1A_vS1B_EENS_8epilogue10collective18CollectiveEpilogueINS1E_23Sm100TmaWarpSpecializedILi3ELi2ELi32ELb0ELb0EEEJSI_NS5_IJNSS_ISF_SC_EES1J_EEEaSJ_aSJ_NS1E_6fusion15FusionCallbacksIS1I_NS1L_17LinearCombinationIaiaiLNS_15FloatRoundStyleE2EEESI_S1K_JEEENS4_5SM1004TMEM4LOAD26SM100_TMEM_LOAD_16dp32b32xES10_NS11_INS12_ILi2ELi4ELi3EEES15_NSS_INS5_IJS16_SF_EEENS5_IJSF_SC_EEEEEEENS4_39AutoVectorizingCopyWithAssumedAlignmentILi128EEENS4_14SM90_TMA_STOREES1Z_S21_S21_EEEvvEEEEvNT_6ParamsE)
	.align		4
        /*000c*/ 	.word	index@(__assertfail)
	.align		4
        /*0010*/ 	.word	0x00000000
	.align		4
        /*0014*/ 	.word	0xfffffffe
	.align		4
        /*0018*/ 	.word	0x00000000
	.align		4
        /*001c*/ 	.word	0xfffffffd
	.align		4
        /*0020*/ 	.word	0x00000000
	.align		4
        /*0024*/ 	.word	0xfffffffc


//--------------------- .nv.constant4             --------------------------
	.section	.nv.constant4,"a",@progbits
	.align	8
	.align		8
.nv.constant4:
        /*0000*/ 	.dword	__assertfail
	.align		8
        /*0008*/ 	.dword	__unnamed_1
	.align		8
        /*0010*/ 	.dword	__unnamed_2
	.align		8
        /*0018*/ 	.dword	__unnamed_3
	.align		8
        /*0020*/ 	.dword	_ZN40_INTERNAL_d18d983c_4_k_cu_943a6884_327124cuda3std3__45__cpo5beginE
	.align		8
        /*0028*/ 	.dword	_ZN40_INTERNAL_d18d983c_4_k_cu_943a6884_327124cuda3std3__45__cpo3endE
	.align		8
        /*0030*/ 	.dword	_ZN40_INTERNAL_d18d983c_4_k_cu_943a6884_327124cuda3std3__45__cpo6cbeginE
	.align		8
        /*0038*/ 	.dword	_ZN40_INTERNAL_d18d983c_4_k_cu_943a6884_327124cuda3std3__45__cpo4cendE
	.align		8
        /*0040*/ 	.dword	_ZN40_INTERNAL_d18d983c_4_k_cu_943a6884_327124cuda3std3__442_GLOBAL__N__d18d983c_4_k_cu_943a6884_327126ignoreE
	.align		8
        /*0048*/ 	.dword	_ZN40_INTERNAL_d18d983c_4_k_cu_943a6884_327124cuda3std3__419piecewise_constructE
	.align		8
        /*0050*/ 	.dword	_ZN40_INTERNAL_d18d983c_4_k_cu_943a6884_327124cuda3std3__48in_placeE
	.align		8
        /*0058*/ 	.dword	_ZN40_INTERNAL_d18d983c_4_k_cu_943a6884_327124cuda3std6ranges3__45__cpo4swapE
	.align		8
        /*0060*/ 	.dword	_ZN40_INTERNAL_d18d983c_4_k_cu_943a6884_327124cuda3std6ranges3__45__cpo9iter_moveE
	.align		8
        /*0068*/ 	.dword	_ZN40_INTERNAL_d18d983c_4_k_cu_943a6884_327124cute7productE
	.align		8
        /*0070*/ 	.dword	_ZN40_INTERNAL_d18d983c_4_k_cu_943a6884_327124cute1_E
	.align		8
        /*0078*/ 	.dword	$str$25
	.align		8
        /*0080*/ 	.dword	$str$26
	.align		8
        /*0088*/ 	.dword	$str$27
	.align		8
        /*0090*/ 	.dword	$str$28


//--------------------- .text._ZN7cutlass13device_kernelINS_4gemm6kernel13GemmUniversalIN4cute5tupleIJiiiiEEENS1_10collective13CollectiveMmaINS1_35MainloopSm100TmaUmmaWarpSpecializedILi25ELi2ELi4ENS5_IJNS4_1CILi2EEENSA_ILi1EEESC_EEEEENS5_IJNSA_ILi64EEENSA_ILi192EEENSA_ILi32EEEEEEaNS5_IJlSC_lEEEaSJ_NS4_8TiledMMAINS4_8MMA_AtomIJNS4_15SM100_MMA_S8_SSIaaiLi64ELi192ELNS4_4UMMA5MajorE0ELSO_0ELNSN_8SaturateE0EEEEEENS4_6LayoutINS5_IJSC_SC_SC_EEENS5_IJNSA_ILi0EEESU_SU_EEEEENS5_IJNS4_10UnderscoreESX_SX_EEEEENS4_13SM90_TMA_LOADENS4_14ComposedLayoutINS4_7SwizzleILi1ELi4ELi3EEENS4_18smem_ptr_flag_bitsILi8EEENSS_INS5_IJNSA_ILi8EEESH_EEENS5_IJSH_SC_EEEEEEEvNS4_8identityENS4_23SM90_TMA_LOAD_MULTICASTES1A_vS1B_EENS_8epilogue10collective18CollectiveEpilogueINS1E_23Sm100TmaWarpSpecializedILi3ELi2ELi32ELb0ELb0EEEJSI_NS5_IJNSS_ISF_SC_EES1J_EEEaSJ_aSJ_NS1E_6fusion15FusionCallbacksIS1I_NS1L_17LinearCombinationIaiaiLNS_15FloatRoundStyleE2EEESI_S1K_JEEENS4_5SM1004TMEM4LOAD26SM100_TMEM_LOAD_16dp32b32xES10_NS11_INS12_ILi2ELi4ELi3EEES15_NSS_INS5_IJS16_SF_EEENS5_IJSF_SC_EEEEEEENS4_39AutoVectorizingCopyWithAssumedAlignmentILi128EEENS4_14SM90_TMA_STOREES1Z_S21_S21_EEEvvEEEEvNT_6ParamsE --------------------------
	.section	.text._ZN7cutlass13device_kernelINS_4gemm6kernel13GemmUniversalIN4cute5tupleIJiiiiEEENS1_10collective13CollectiveMmaINS1_35MainloopSm100TmaUmmaWarpSpecializedILi25ELi2ELi4ENS5_IJNS4_1CILi2EEENSA_ILi1EEESC_EEEEENS5_IJNSA_ILi64EEENSA_ILi192EEENSA_ILi32EEEEEEaNS5_IJlSC_lEEEaSJ_NS4_8TiledMMAINS4_8MMA_AtomIJNS4_15SM100_MMA_S8_SSIaaiLi64ELi192ELNS4_4UMMA5MajorE0ELSO_0ELNSN_8SaturateE0EEEEEENS4_6LayoutINS5_IJSC_SC_SC_EEENS5_IJNSA_ILi0EEESU_SU_EEEEENS5_IJNS4_10UnderscoreESX_SX_EEEEENS4_13SM90_TMA_LOADENS4_14ComposedLayoutINS4_7SwizzleILi1ELi4ELi3EEENS4_18smem_ptr_flag_bitsILi8EEENSS_INS5_IJNSA_ILi8EEESH_EEENS5_IJSH_SC_EEEEEEEvNS4_8identityENS4_23SM90_TMA_LOAD_MULTICASTES1A_vS1B_EENS_8epilogue10collective18CollectiveEpilogueINS1E_23Sm100TmaWarpSpecializedILi3ELi2ELi32ELb0ELb0EEEJSI_NS5_IJNSS_ISF_SC_EES1J_EEEaSJ_aSJ_NS1E_6fusion15FusionCallbacksIS1I_NS1L_17LinearCombinationIaiaiLNS_15FloatRoundStyleE2EEESI_S1K_JEEENS4_5SM1004TMEM4LOAD26SM100_TMEM_LOAD_16dp32b32xES10_NS11_INS12_ILi2ELi4ELi3EEES15_NSS_INS5_IJS16_SF_EEENS5_IJSF_SC_EEEEEEENS4_39AutoVectorizingCopyWithAssumedAlignmentILi128EEENS4_14SM90_TMA_STOREES1Z_S21_S21_EEEvvEEEEvNT_6ParamsE,"ax",@progbits
	.align	128
.text._ZN7cutlass13device_kernelINS_4gemm6kernel13GemmUniversalIN4cute5tupleIJiiiiEEENS1_10collective13CollectiveMmaINS1_35MainloopSm100TmaUmmaWarpSpecializedILi25ELi2ELi4ENS5_IJNS4_1CILi2EEENSA_ILi1EEESC_EEEEENS5_IJNSA_ILi64EEENSA_ILi192EEENSA_ILi32EEEEEEaNS5_IJlSC_lEEEaSJ_NS4_8TiledMMAINS4_8MMA_AtomIJNS4_15SM100_MMA_S8_SSIaaiLi64ELi192ELNS4_4UMMA5MajorE0ELSO_0ELNSN_8SaturateE0EEEEEENS4_6LayoutINS5_IJSC_SC_SC_EEENS5_IJNSA_ILi0EEESU_SU_EEEEENS5_IJNS4_10UnderscoreESX_SX_EEEEENS4_13SM90_TMA_LOADENS4_14ComposedLayoutINS4_7SwizzleILi1ELi4ELi3EEENS4_18smem_ptr_flag_bitsILi8EEENSS_INS5_IJNSA_ILi8EEESH_EEENS5_IJSH_SC_EEEEEEEvNS4_8identityENS4_23SM90_TMA_LOAD_MULTICASTES1A_vS1B_EENS_8epilogue10collective18CollectiveEpilogueINS1E_23Sm100TmaWarpSpecializedILi3ELi2ELi32ELb0ELb0EEEJSI_NS5_IJNSS_ISF_SC_EES1J_EEEaSJ_aSJ_NS1E_6fusion15FusionCallbacksIS1I_NS1L_17LinearCombinationIaiaiLNS_15FloatRoundStyleE2EEESI_S1K_JEEENS4_5SM1004TMEM4LOAD26SM100_TMEM_LOAD_16dp32b32xES10_NS11_INS12_ILi2ELi4ELi3EEES15_NSS_INS5_IJS16_SF_EEENS5_IJSF_SC_EEEEEEENS4_39AutoVectorizingCopyWithAssumedAlignmentILi128EEENS4_14SM90_TMA_STOREES1Z_S21_S21_EEEvvEEEEvNT_6ParamsE:
        .type           _ZN7cutlass13device_kernelINS_4gemm6kernel13GemmUniversalIN4cute5tupleIJiiiiEEENS1_10collective13CollectiveMmaINS1_35MainloopSm100TmaUmmaWarpSpecializedILi25ELi2ELi4ENS5_IJNS4_1CILi2EEENSA_ILi1EEESC_EEEEENS5_IJNSA_ILi64EEENSA_ILi192EEENSA_ILi32EEEEEEaNS5_IJlSC_lEEEaSJ_NS4_8TiledMMAINS4_8MMA_AtomIJNS4_15SM100_MMA_S8_SSIaaiLi64ELi192ELNS4_4UMMA5MajorE0ELSO_0ELNSN_8SaturateE0EEEEEENS4_6LayoutINS5_IJSC_SC_SC_EEENS5_IJNSA_ILi0EEESU_SU_EEEEENS5_IJNS4_10UnderscoreESX_SX_EEEEENS4_13SM90_TMA_LOADENS4_14ComposedLayoutINS4_7SwizzleILi1ELi4ELi3EEENS4_18smem_ptr_flag_bitsILi8EEENSS_INS5_IJNSA_ILi8EEESH_EEENS5_IJSH_SC_EEEEEEEvNS4_8identityENS4_23SM90_TMA_LOAD_MULTICASTES1A_vS1B_EENS_8epilogue10collective18CollectiveEpilogueINS1E_23Sm100TmaWarpSpecializedILi3ELi2ELi32ELb0ELb0EEEJSI_NS5_IJNSS_ISF_SC_EES1J_EEEaSJ_aSJ_NS1E_6fusion15FusionCallbacksIS1I_NS1L_17LinearCombinationIaiaiLNS_15FloatRoundStyleE2EEESI_S1K_JEEENS4_5SM1004TMEM4LOAD26SM100_TMEM_LOAD_16dp32b32xES10_NS11_INS12_ILi2ELi4ELi3EEES15_NSS_INS5_IJS16_SF_EEENS5_IJSF_SC_EEEEEEENS4_39AutoVectorizingCopyWithAssumedAlignmentILi128EEENS4_14SM90_TMA_STOREES1Z_S21_S21_EEEvvEEEEvNT_6ParamsE,@function
        .size           _ZN7cutlass13device_kernelINS_4gemm6kernel13GemmUniversalIN4cute5tupleIJiiiiEEENS1_10collective13CollectiveMmaINS1_35MainloopSm100TmaUmmaWarpSpecializedILi25ELi2ELi4ENS5_IJNS4_1CILi2EEENSA_ILi1EEESC_EEEEENS5_IJNSA_ILi64EEENSA_ILi192EEENSA_ILi32EEEEEEaNS5_IJlSC_lEEEaSJ_NS4_8TiledMMAINS4_8MMA_AtomIJNS4_15SM100_MMA_S8_SSIaaiLi64ELi192ELNS4_4UMMA5MajorE0ELSO_0ELNSN_8SaturateE0EEEEEENS4_6LayoutINS5_IJSC_SC_SC_EEENS5_IJNSA_ILi0EEESU_SU_EEEEENS5_IJNS4_10UnderscoreESX_SX_EEEEENS4_13SM90_TMA_LOADENS4_14ComposedLayoutINS4_7SwizzleILi1ELi4ELi3EEENS4_18smem_ptr_flag_bitsILi8EEENSS_INS5_IJNSA_ILi8EEESH_EEENS5_IJSH_SC_EEEEEEEvNS4_8identityENS4_23SM90_TMA_LOAD_MULTICASTES1A_vS1B_EENS_8epilogue10collective18CollectiveEpilogueINS1E_23Sm100TmaWarpSpecializedILi3ELi2ELi32ELb0ELb0EEEJSI_NS5_IJNSS_ISF_SC_EES1J_EEEaSJ_aSJ_NS1E_6fusion15FusionCallbacksIS1I_NS1L_17LinearCombinationIaiaiLNS_15FloatRoundStyleE2EEESI_S1K_JEEENS4_5SM1004TMEM4LOAD26SM100_TMEM_LOAD_16dp32b32xES10_NS11_INS12_ILi2ELi4ELi3EEES15_NSS_INS5_IJS16_SF_EEENS5_IJSF_SC_EEEEEEENS4_39AutoVectorizingCopyWithAssumedAlignmentILi128EEENS4_14SM90_TMA_STOREES1Z_S21_S21_EEEvvEEEEvNT_6ParamsE,(.L_x_232 - _ZN7cutlass13device_kernelINS_4gemm6kernel13GemmUniversalIN4cute5tupleIJiiiiEEENS1_10collective13CollectiveMmaINS1_35MainloopSm100TmaUmmaWarpSpecializedILi25ELi2ELi4ENS5_IJNS4_1CILi2EEENSA_ILi1EEESC_EEEEENS5_IJNSA_ILi64EEENSA_ILi192EEENSA_ILi32EEEEEEaNS5_IJlSC_lEEEaSJ_NS4_8TiledMMAINS4_8MMA_AtomIJNS4_15SM100_MMA_S8_SSIaaiLi64ELi192ELNS4_4UMMA5MajorE0ELSO_0ELNSN_8SaturateE0EEEEEENS4_6LayoutINS5_IJSC_SC_SC_EEENS5_IJNSA_ILi0EEESU_SU_EEEEENS5_IJNS4_10UnderscoreESX_SX_EEEEENS4_13SM90_TMA_LOADENS4_14ComposedLayoutINS4_7SwizzleILi1ELi4ELi3EEENS4_18smem_ptr_flag_bitsILi8EEENSS_INS5_IJNSA_ILi8EEESH_EEENS5_IJSH_SC_EEEEEEEvNS4_8identityENS4_23SM90_TMA_LOAD_MULTICASTES1A_vS1B_EENS_8epilogue10collective18CollectiveEpilogueINS1E_23Sm100TmaWarpSpecializedILi3ELi2ELi32ELb0ELb0EEEJSI_NS5_IJNSS_ISF_SC_EES1J_EEEaSJ_aSJ_NS1E_6fusion15FusionCallbacksIS1I_NS1L_17LinearCombinationIaiaiLNS_15FloatRoundStyleE2EEESI_S1K_JEEENS4_5SM1004TMEM4LOAD26SM100_TMEM_LOAD_16dp32b32xES10_NS11_INS12_ILi2ELi4ELi3EEES15_NSS_INS5_IJS16_SF_EEENS5_IJSF_SC_EEEEEEENS4_39AutoVectorizingCopyWithAssumedAlignmentILi128EEENS4_14SM90_TMA_STOREES1Z_S21_S21_EEEvvEEEEvNT_6ParamsE)
        .other          _ZN7cutlass13device_kernelINS_4gemm6kernel13GemmUniversalIN4cute5tupleIJiiiiEEENS1_10collective13CollectiveMmaINS1_35MainloopSm100TmaUmmaWarpSpecializedILi25ELi2ELi4ENS5_IJNS4_1CILi2EEENSA_ILi1EEESC_EEEEENS5_IJNSA_ILi64EEENSA_ILi192EEENSA_ILi32EEEEEEaNS5_IJlSC_lEEEaSJ_NS4_8TiledMMAINS4_8MMA_AtomIJNS4_15SM100_MMA_S8_SSIaaiLi64ELi192ELNS4_4UMMA5MajorE0ELSO_0ELNSN_8SaturateE0EEEEEENS4_6LayoutINS5_IJSC_SC_SC_EEENS5_IJNSA_ILi0EEESU_SU_EEEEENS5_IJNS4_10UnderscoreESX_SX_EEEEENS4_13SM90_TMA_LOADENS4_14ComposedLayoutINS4_7SwizzleILi1ELi4ELi3EEENS4_18smem_ptr_flag_bitsILi8EEENSS_INS5_IJNSA_ILi8EEESH_EEENS5_IJSH_SC_EEEEEEEvNS4_8identityENS4_23SM90_TMA_LOAD_MULTICASTES1A_vS1B_EENS_8epilogue10collective18CollectiveEpilogueINS1E_23Sm100TmaWarpSpecializedILi3ELi2ELi32ELb0ELb0EEEJSI_NS5_IJNSS_ISF_SC_EES1J_EEEaSJ_aSJ_NS1E_6fusion15FusionCallbacksIS1I_NS1L_17LinearCombinationIaiaiLNS_15FloatRoundStyleE2EEESI_S1K_JEEENS4_5SM1004TMEM4LOAD26SM100_TMEM_LOAD_16dp32b32xES10_NS11_INS12_ILi2ELi4ELi3EEES15_NSS_INS5_IJS16_SF_EEENS5_IJSF_SC_EEEEEEENS4_39AutoVectorizingCopyWithAssumedAlignmentILi128EEENS4_14SM90_TMA_STOREES1Z_S21_S21_EEEvvEEEEvNT_6ParamsE,@"STO_CUDA_ENTRY STV_DEFAULT"
_ZN7cutlass13device_kernelINS_4gemm6kernel13GemmUniversalIN4cute5tupleIJiiiiEEENS1_10collective13CollectiveMmaINS1_35MainloopSm100TmaUmmaWarpSpecializedILi25ELi2ELi4ENS5_IJNS4_1CILi2EEENSA_ILi1EEESC_EEEEENS5_IJNSA_ILi64EEENSA_ILi192EEENSA_ILi32EEEEEEaNS5_IJlSC_lEEEaSJ_NS4_8TiledMMAINS4_8MMA_AtomIJNS4_15SM100_MMA_S8_SSIaaiLi64ELi192ELNS4_4UMMA5MajorE0ELSO_0ELNSN_8SaturateE0EEEEEENS4_6LayoutINS5_IJSC_SC_SC_EEENS5_IJNSA_ILi0EEESU_SU_EEEEENS5_IJNS4_10UnderscoreESX_SX_EEEEENS4_13SM90_TMA_LOADENS4_14ComposedLayoutINS4_7SwizzleILi1ELi4ELi3EEENS4_18smem_ptr_flag_bitsILi8EEENSS_INS5_IJNSA_ILi8EEESH_EEENS5_IJSH_SC_EEEEEEEvNS4_8identityENS4_23SM90_TMA_LOAD_MULTICASTES1A_vS1B_EENS_8epilogue10collective18CollectiveEpilogueINS1E_23Sm100TmaWarpSpecializedILi3ELi2ELi32ELb0ELb0EEEJSI_NS5_IJNSS_ISF_SC_EES1J_EEEaSJ_aSJ_NS1E_6fusion15FusionCallbacksIS1I_NS1L_17LinearCombinationIaiaiLNS_15FloatRoundStyleE2EEESI_S1K_JEEENS4_5SM1004TMEM4LOAD26SM100_TMEM_LOAD_16dp32b32xES10_NS11_INS12_ILi2ELi4ELi3EEES15_NSS_INS5_IJS16_SF_EEENS5_IJSF_SC_EEEEEEENS4_39AutoVectorizingCopyWithAssumedAlignmentILi128EEENS4_14SM90_TMA_STOREES1Z_S21_S21_EEEvvEEEEvNT_6ParamsE:
[----:B------:R-:W1:Y:S01]  /*0000*/  LDC R1, c[0x0][0x37c] ;  /* 0x0000df00ff017b82 */ /* 0x000e620000000800 */
[----:B------:R-:W2:Y:S01]  /*0010*/  S2R R88, SR_TID.X ;  /* 0x0000000000587919 */ /* 0x000ea20000002100 */
[----:B------:R-:W3:Y:S01]  /*0020*/  LDCU.64 UR8, c[0x0][0x890] ;  /* 0x00011200ff0877ac */ /* 0x000ee20008000a00 */
[----:B------:R-:W-:Y:S02]  /*0030*/  PRMT R77, RZ, 0x7610, R77 ;  /* 0x00007610ff4d7816 */ /* 0x000fe4000000004d */
[----:B------:R-:W-:Y:S01]  /*0040*/  ELECT P3, URZ, PT ;  /* 0x0000000000ff782f */ /* 0x000fe20003860000 */
[----:B---3--:R-:W-:-:S04]  /*0050*/  UISETP.NE.U32.AND UP0, UPT, UR8, URZ, UPT ;  /* 0x000000ff0800728c */ /* 0x008fc8000bf05070 */
[----:B------:R-:W-:Y:S01]  /*0060*/  UISETP.NE.AND.EX UP0, UPT, UR9, URZ, UPT, UP0 ;  /* 0x000000ff0900728c */ /* 0x000fe2000bf05300 */
[----:B--2---:R-:W-:-:S05]  /*0070*/  SHF.R.U32.HI R78, RZ, 0x5, R88 ;  /* 0x00000005ff4e7819 */ /* 0x004fca0000011658 */
[----:B------:R-:W2:Y:S02]  /*0080*/  SHFL.IDX PT, R0, R78, RZ, 0x1f ;  /* 0x00001fff4e007589 */ /* 0x000ea400000e0000 */
[----:B--2---:R-:W-:Y:S01]  /*0090*/  R2UR UR21, R0 ;  /* 0x00000000001572ca */ /* 0x004fe200000e0000 */
[----:B-1----:R-:W-:-:S14]  /*00a0*/  BRA.U UP0, `(.L_x_0) ;  /* 0x0000000100307547 */ /* 0x002fdc000b800000 */
[----:B------:R-:W1:Y:S02]  /*00b0*/  LDCU.64 UR4, c[0x0][0x888] ;  /* 0x00011100ff0477ac */ /* 0x000e640008000a00 */
[----:B-1----:R-:W-:-:S04]  /*00c0*/  UISETP.NE.U32.AND UP0, UPT, UR4, URZ, UPT ;  /* 0x000000ff0400728c */ /* 0x002fc8000bf05070 */
[----:B------:R-:W-:-:S09]  /*00d0*/  UISETP.NE.AND.EX UP0, UPT, UR5, URZ, UPT, UP0 ;  /* 0x000000ff0500728c */ /* 0x000fd2000bf05300 */
[----:B------:R-:W-:Y:S05]  /*00e0*/  BRA.U !UP0, `(.L_x_1) ;  /* 0x0000000108147547 */ /* 0x000fea000b800000 */
[----:B------:R-:W1:Y:S01]  /*00f0*/  LDC.64 R40, c[0x0][0x888] ;  /* 0x00022200ff287b82 */ /* 0x000e620000000a00 */
[----:B------:R-:W1:Y:S02]  /*0100*/  LDCU.64 UR4, c[0x0][0x358] ;  /* 0x00006b00ff0477ac */ /* 0x000e640008000a00 */
[----:B-1----:R1:W5:Y:S01]  /*0110*/  LDG.E R40, desc[UR4][R40.64] ;  /* 0x0000000428287981 */ /* 0x002362000c1e1900 */
[----:B------:R-:W-:Y:S01]  /*0120*/  HFMA2 R77, -RZ, RZ, 0, 5.9604644775390625e-08 ;  /* 0x00000001ff4d7431 */ /* 0x000fe200000001ff */
[----:B------:R-:W-:Y:S05]  /*0130*/  BRA `(.L_x_0) ;  /* 0x00000000000c7947 */ /* 0x000fea0003800000 */
.L_x_1:
[----:B------:R-:W1:Y:S01]  /*0140*/  LDCU UR4, c[0x0][0x880] ;  /* 0x00011000ff0477ac */ /* 0x000e620008000800 */
[----:B------:R-:W-:Y:S01]  /*0150*/  HFMA2 R77, -RZ, RZ, 0, 5.9604644775390625e-08 ;  /* 0x00000001ff4d7431 */ /* 0x000fe200000001ff */
[----:B-1----:R-:W-:-:S07]  /*0160*/  MOV R40, UR4 ;  /* 0x0000000400287c02 */ /* 0x002fce0008000f00 */
.L_x_0:
[----:B------:R-:W2:Y:S02]  /*0170*/  LDCU.64 UR4, c[0x0][0x8b0] ;  /* 0x00011600ff0477ac */ /* 0x000ea40008000a00 */
[----:B--2---:R-:W-:-:S04]  /*0180*/  UISETP.NE.U32.AND UP0, UPT, UR4, URZ, UPT ;  /* 0x000000ff0400728c */ /* 0x004fc8000bf05070 */
[----:B------:R-:W-:-:S09]  /*0190*/  UISETP.NE.AND.EX UP0, UPT, UR5, URZ, UPT, UP0 ;  /* 0x000000ff0500728c */ /* 0x000fd2000bf05300 */
[----:B------:R-:W-:Y:S05]  /*01a0*/  BRA.U UP0, `(.L_x_2) ;  /* 0x0000000100287547 */ /* 0x000fea000b800000 */
[----:B------:R-:W2:Y:S02]  /*01b0*/  LDCU.64 UR4, c[0x0][0x8a8] ;  /* 0x00011500ff0477ac */ /* 0x000ea40008000a00 */
[----:B--2---:R-:W-:-:S04]  /*01c0*/  UISETP.NE.U32.AND UP0, UPT, UR4, URZ, UPT ;  /* 0x000000ff0400728c */ /* 0x004fc8000bf05070 */
[----:B------:R-:W-:-:S09]  /*01d0*/  UISETP.NE.AND.EX UP0, UPT, UR5, URZ, UPT, UP0 ;  /* 0x000000ff0500728c */ /* 0x000fd2000bf05300 */
[----:B------:R-:W-:Y:S05]  /*01e0*/  BRA.U !UP0, `(.L_x_3) ;  /* 0x0000000108107547 */ /* 0x000fea000b800000 */
[----:B------:R-:W2:Y:S01]  /*01f0*/  LDC.64 R2, c[0x0][0x8a8] ;  /* 0x00022a00ff027b82 */ /* 0x000ea20000000a00 */
[----:B------:R-:W2:Y:S02]  /*0200*/  LDCU.64 UR4, c[0x0][0x358] ;  /* 0x00006b00ff0477ac */ /* 0x000ea40008000a00 */
[----:B--2---:R2:W5:Y:S01]  /*0210*/  LDG.E R37, desc[UR4][R2.64] ;  /* 0x0000000402257981 */ /* 0x004562000c1e1900 */
[----:B------:R-:W-:Y:S05]  /*0220*/  BRA `(.L_x_2) ;  /* 0x0000000000087947 */ /* 0x000fea0003800000 */
.L_x_3:
[----:B------:R-:W2:Y:S02]  /*0230*/  LDCU UR4, c[0x0][0x8a0] ;  /* 0x00011400ff0477ac */ /* 0x000ea40008000800 */
[----:B--2---:R-:W-:Y:S02]  /*0240*/  MOV R37, UR4 ;  /* 0x0000000400257c02 */ /* 0x004fe40008000f00 */
.L_x_2:
[----:B------:R-:W-:Y:S01]  /*0250*/  IMAD.U32 R0, RZ, RZ, UR21 ;  /* 0x00000015ff007e24 */ /* 0x000fe2000f8e00ff */
[----:B------:R-:W-:Y:S04]  /*0260*/  BSSY.RECONVERGENT B0, `(.L_x_4) ;  /* 0x000000c000007945 */ /* 0x000fe80003800200 */
[C---:B------:R-:W-:Y:S02]  /*0270*/  ISETP.NE.OR P1, PT, R0.reuse, 0x1, !P3 ;  /* 0x000000010000780c */ /* 0x040fe40005f25670 */
[----:B------:R-:W-:-:S11]  /*0280*/  ISETP.NE.OR P0, PT, R0, 0x3, !P3 ;  /* 0x000000030000780c */ /* 0x000fd60005f05670 */
[----:B------:R-:W-:Y:S05]  /*0290*/  @P1 BRA `(.L_x_5) ;  /* 0x0000000000201947 */ /* 0x000fea0003800000 */
[----:B------:R-:W3:Y:S02]  /*02a0*/  LDCU.64 UR4, c[0x0][0x348] ;  /* 0x00006900ff0477ac */ /* 0x000ee40008000a00 */
[----:B---3--:R-:W-:Y:S02]  /*02b0*/  UIADD3 UR6, UP1, UPT, UR4, 0x80, URZ ;  /* 0x0000008004067890 */ /* 0x008fe4000ff3e0ff */
[----:B------:R-:W-:Y:S02]  /*02c0*/  UIADD3 UR4, UP0, UPT, UR4, 0x180, URZ ;  /* 0x0000018004047890 */ /* 0x000fe4000ff1e0ff */
[----:B------:R-:W-:Y:S02]  /*02d0*/  UIADD3.X UR7, UPT, UPT, URZ, UR5, URZ, UP1, !UPT ;  /* 0x00000005ff077290 */ /* 0x000fe40008ffe4ff */
[----:B------:R-:W-:-:S07]  /*02e0*/  UIADD3.X UR5, UPT, UPT, URZ, UR5, URZ, UP0, !UPT ;  /* 0x00000005ff057290 */ /* 0x000fce00087fe4ff */
[----:B------:R3:W-:Y:S02]  /*02f0*/  UTMACCTL.PF [UR6] ;  /* 0x00000000060079b9 */ /* 0x0007e40008040000 */
[----:B------:R3:W-:Y:S02]  /*0300*/  UTMACCTL.PF [UR4] ;  /* 0x00000000040079b9 */ /* 0x0007e40008040000 */
[----:B---3--:R-:W-:Y:S01]  /*0310*/  NOP ;  /* 0x0000000000007918 */ /* 0x008fe20000000000 */
.L_x_5:
[----:B------:R-:W-:Y:S05]  /*0320*/  BSYNC.RECONVERGENT B0 ;  /* 0x0000000000007941 */ /* 0x000fea0003800200 */
.L_x_4:
[----:B------:R-:W-:Y:S04]  /*0330*/  BSSY.RECONVERGENT B0, `(.L_x_6) ;  /* 0x000000a000007945 */ /* 0x000fe80003800200 */
        /* <DEDUP_REMOVED lines=9> */
.L_x_7:
[----:B------:R-:W-:Y:S05]  /*03d0*/  BSYNC.RECONVERGENT B0 ;  /* 0x0000000000007941 */ /* 0x000fea0003800200 */
.L_x_6:
[----:B------:R-:W3:Y:S01]  /*03e0*/  LDCU.64 UR4, c[0x0][0x888] ;  /* 0x00011100ff0477ac */ /* 0x000ee20008000a00 */
[----:B------:R-:W-:Y:S02]  /*03f0*/  UISETP.EQ.U32.AND UP2, UPT, UR8, URZ, UPT ;  /* 0x000000ff0800728c */ /* 0x000fe4000bf42070 */
[----:B------:R-:W-:Y:S02]  /*0400*/  UPLOP3.LUT UP3, UPT, UPT, UPT, UPT, 0x80, 0x8 ;  /* 0x000000000008789c */ /* 0x000fe40003f6f070 */
[----:B---3--:R-:W-:-:S04]  /*0410*/  UISETP.NE.U32.AND UP0, UPT, UR4, URZ, UPT ;  /* 0x000000ff0400728c */ /* 0x008fc8000bf05070 */
[----:B------:R-:W-:-:S04]  /*0420*/  UISETP.NE.AND.EX UP1, UPT, UR5, URZ, UPT, UP0 ;  /* 0x000000ff0500728c */ /* 0x000fc8000bf25300 */
[----:B------:R-:W-:-:S04]  /*0430*/  UISETP.EQ.OR.EX UP4, UPT, UR9, URZ, !UP1, UP2 ;  /* 0x000000ff0900728c */ /* 0x000fc8000cf82720 */
[----:B------:R-:W-:-:S06]  /*0440*/  UP2UR UR4, UPR, URZ, 0x10 ;  /* 0x00000010ff047883 */ /* 0x000fcc0008000000 */
[----:B------:R-:W-:Y:S01]  /*0450*/  MOV R81, UR4 ;  /* 0x0000000400517c02 */ /* 0x000fe20008000f00 */
[----:B------:R-:W-:Y:S06]  /*0460*/  BRA.U !UP4, `(.L_x_8) ;  /* 0x000000010c207547 */ /* 0x000fec000b800000 */
[----:B-----5:R-:W-:Y:S01]  /*0470*/  R2UR UR5, R40 ;  /* 0x00000000280572ca */ /* 0x020fe200000e0000 */
[----:B------:R-:W-:Y:S02]  /*0480*/  UISETP.NE.U32.AND UP2, UPT, UR8, URZ, UPT ;  /* 0x000000ff0800728c */ /* 0x000fe4000bf45070 */
[----:B------:R-:W-:Y:S02]  /*0490*/  USEL UR4, URZ, 0xffffffff, UP1 ;  /* 0xffffffffff047887 */ /* 0x000fe40008800000 */
[----:B------:R-:W-:-:S08]  /*04a0*/  UISETP.NE.AND.EX UP2, UPT, UR9, URZ, UPT, UP2 ;  /* 0x000000ff0900728c */ /* 0x000fd0000bf45320 */
[----:B------:R-:W-:-:S04]  /*04b0*/  UISETP.NE.AND UP0, UPT, UR5, URZ, UPT ;  /* 0x000000ff0500728c */ /* 0x000fc8000bf05270 */
[----:B------:R-:W-:-:S04]  /*04c0*/  @!UP2 USEL UR4, URZ, 0xffffffff, UP0 ;  /* 0xffffffffff04a887 */ /* 0x000fc80008000000 */
[----:B------:R-:W-:-:S04]  /*04d0*/  ULOP3.LUT UR4, UR4, 0x1, URZ, 0xc0, !UPT ;  /* 0x0000000104047892 */ /* 0x000fc8000f8ec0ff */
[----:B------:R-:W-:Y:S02]  /*04e0*/  UISETP.NE.U32.AND UP3, UPT, UR4, 0x1, UPT ;  /* 0x000000010400788c */ /* 0x000fe4000bf65070 */
.L_x_8:
[----:B--2---:R-:W2:Y:S02]  /*04f0*/  SHFL.IDX PT, R2, R78, RZ, 0x1f ;  /* 0x00001fff4e027589 */ /* 0x004ea400000e0000 */
[----:B--2---:R-:W-:-:S13]  /*0500*/  ISETP.NE.AND P0, PT, R2, RZ, PT ;  /* 0x000000ff0200720c */ /* 0x004fda0003f05270 */
[----:B------:R-:W-:Y:S05]  /*0510*/  @P0 BRA `(.L_x_9) ;  /* 0x00000004000c0947 */ /* 0x000fea0003800000 */
[----:B------:R-:W-:Y:S01]  /*0520*/  ELECT P0, URZ, PT ;  /* 0x0000000000ff782f */ /* 0x000fe20003800000 */
[----:B------:R-:W-:-:S12]  /*0530*/  BSSY.RECONVERGENT B0, `(.L_x_9) ;  /* 0x0000041000007945 */ /* 0x000fd80003800200 */
[----:B------:R-:W-:Y:S05]  /*0540*/  @!P0 BRA `(.L_x_10) ;  /* 0x0000000000fc8947 */ /* 0x000fea0003800000 */
[----:B------:R-:W2:Y:S01]  /*0550*/  S2UR UR4, SR_CgaCtaId ;  /* 0x00000000000479c3 */ /* 0x000ea20000008800 */
[----:B------:R-:W-:Y:S01]  /*0560*/  UMOV UR5, 0x400 ;  /* 0x0000040000057882 */ /* 0x000fe20000000000 */
[----:B------:R-:W-:Y:S01]  /*0570*/  UMOV UR8, 0x1 ;  /* 0x0000000100087882 */ /* 0x000fe20000000000 */
[----:B------:R-:W-:Y:S01]  /*0580*/  UMOV UR6, 0x2 ;  /* 0x0000000200067882 */ /* 0x000fe20000000000 */
[----:B------:R-:W-:-:S04]  /*0590*/  UIADD3 UR8, UPT, UPT, -UR8, 0x100000, URZ ;  /* 0x0010000008087890 */ /* 0x000fc8000fffe1ff */
[----:B------:R-:W-:Y:S02]  /*05a0*/  USHF.L.U32 UR9, UR8, 0xb, URZ ;  /* 0x0000000b08097899 */ /* 0x000fe400080006ff */
[----:B------:R-:W-:Y:S02]  /*05b0*/  USHF.L.U32 UR8, UR8, 0x1, URZ ;  /* 0x0000000108087899 */ /* 0x000fe400080006ff */
[----:B------:R-:W-:-:S04]  /*05c0*/  UIADD3 UR6, UPT, UPT, -UR6, 0x100000, URZ ;  /* 0x0010000006067890 */ /* 0x000fc8000fffe1ff */
[----:B------:R-:W-:Y:S02]  /*05d0*/  USHF.L.U32 UR7, UR6, 0xb, URZ ;  /* 0x0000000b06077899 */ /* 0x000fe400080006ff */
[----:B------:R-:W-:Y:S02]  /*05e0*/  USHF.L.U32 UR6, UR6, 0x1, URZ ;  /* 0x0000000106067899 */ /* 0x000fe400080006ff */
[----:B--2---:R-:W-:Y:S01]  /*05f0*/  ULEA UR4, UR4, UR5, 0x18 ;  /* 0x0000000504047291 */ /* 0x004fe2000f8ec0ff */
[----:B------:R-:W2:Y:S11]  /*0600*/  FENCE.VIEW.ASYNC.S ;  /* 0x00000000000073c6 */ /* 0x000eb60000000000 */
[----:B--2---:R2:W3:Y:S01]  /*0610*/  SYNCS.EXCH.64 URZ, [UR4], UR8 ;  /* 0x0000000804ff75b2 */ /* 0x0044e20008000100 */
[----:B------:R2:W4:Y:S01]  /*0620*/  SYNCS.EXCH.64 URZ, [UR4+0xc8], UR6 ;  /* 0x0000c80604ff75b2 */ /* 0x0005220008000100 */
[----:B------:R2:W1:Y:S01]  /*0630*/  SYNCS.EXCH.64 URZ, [UR4+0x8], UR8 ;  /* 0x0000080804ff75b2 */ /* 0x0004620008000100 */
        /* <DEDUP_REMOVED lines=46> */
[----:B------:R2:W1:Y:S02]  /*0920*/  SYNCS.EXCH.64 URZ, [UR4+0x188], UR6 ;  /* 0x0001880604ff75b2 */ /* 0x0004640008000100 */
[----:B--234-:R-:W-:Y:S01]  /*0930*/  NOP ;  /* 0x0000000000007918 */ /* 0x01cfe20000000000 */
.L_x_10:
[----:B------:R-:W-:Y:S05]  /*0940*/  BSYNC.RECONVERGENT B0 ;  /* 0x0000000000007941 */ /* 0x000fea0003800200 */
.L_x_9:
[----:B------:R-:W2:Y:S01]  /*0950*/  SHFL.IDX PT, R2, R78, RZ, 0x1f ;  /* 0x00001fff4e027589 */ /* 0x000ea200000e0000 */
[----:B------:R-:W-:Y:S01]  /*0960*/  NOP ;  /* 0x0000000000007918 */ /* 0x000fe20000000000 */
[----:B--2---:R-:W-:-:S13]  /*0970*/  ISETP.NE.AND P0, PT, R2, 0x1, PT ;  /* 0x000000010200780c */ /* 0x004fda0003f05270 */
[----:B------:R-:W-:Y:S05]  /*0980*/  @P0 BRA `(.L_x_11) ;  /* 0x0000000000500947 */ /* 0x000fea0003800000 */
        /* <DEDUP_REMOVED lines=9> */
[----:B------:R-:W-:Y:S01]  /*0a20*/  USHF.L.U32 UR6, UR6, 0x1, URZ ;  /* 0x0000000106067899 */ /* 0x000fe200080006ff */
[----:B------:R-:W-:Y:S01]  /*0a30*/  ELECT P0, URZ, PT ;  /* 0x0000000000ff782f */ /* 0x000fe20003800000 */
[----:B--2---:R-:W-:Y:S01]  /*0a40*/  ULEA UR4, UR4, UR5, 0x18 ;  /* 0x0000000504047291 */ /* 0x004fe2000f8ec0ff */
[----:B------:R-:W2:Y:S11]  /*0a50*/  FENCE.VIEW.ASYNC.S ;  /* 0x00000000000073c6 */ /* 0x000eb60000000000 */
[----:B--2---:R2:W3:Y:S01]  /*0a60*/  SYNCS.EXCH.64 URZ, [UR4+0x190], UR8 ;  /* 0x0001900804ff75b2 */ /* 0x0044e20008000100 */
[----:B------:R2:W4:Y:S01]  /*0a70*/  SYNCS.EXCH.64 URZ, [UR4+0x1a8], UR6 ;  /* 0x0001a80604ff75b2 */ /* 0x0005220008000100 */
[----:B------:R2:W1:Y:S01]  /*0a80*/  SYNCS.EXCH.64 URZ, [UR4+0x198], UR8 ;  /* 0x0001980804ff75b2 */ /* 0x0004620008000100 */
[----:B------:R2:W1:Y:S01]  /*0a90*/  SYNCS.EXCH.64 URZ, [UR4+0x1b0], UR6 ;  /* 0x0001b00604ff75b2 */ /* 0x0004620008000100 */
[----:B------:R2:W1:Y:S01]  /*0aa0*/  SYNCS.EXCH.64 URZ, [UR4+0x1a0], UR8 ;  /* 0x0001a00804ff75b2 */ /* 0x0004620008000100 */
[----:B------:R2:W1:Y:S01]  /*0ab0*/  SYNCS.EXCH.64 URZ, [UR4+0x1b8], UR6 ;  /* 0x0001b80604ff75b2 */ /* 0x0004620008000100 */
[----:B------:R-:W-:Y:S01]  /*0ac0*/  NOP ;  /* 0x0000000000007918 */ /* 0x000fe20000000000 */
.L_x_11:
[----:B------:R-:W2:Y:S01]  /*0ad0*/  SHFL.IDX PT, R2, R78, RZ, 0x1f ;  /* 0x00001fff4e027589 */ /* 0x000ea200000e0000 */
[----:B------:R-:W-:Y:S01]  /*0ae0*/  NOP ;  /* 0x0000000000007918 */ /* 0x000fe20000000000 */
[----:B--2---:R-:W-:-:S13]  /*0af0*/  ISETP.NE.AND P0, PT, R2, 0x3, PT ;  /* 0x000000030200780c */ /* 0x004fda0003f05270 */
[----:B------:R-:W-:Y:S05]  /*0b00*/  @P0 BRA `(.L_x_12) ;  /* 0x0000000000300947 */ /* 0x000fea0003800000 */
[----:B------:R-:W2:Y:S01]  /*0b10*/  S2UR UR4, SR_CgaCtaId ;  /* 0x00000000000479c3 */ /* 0x000ea20000008800 */
[----:B------:R-:W-:Y:S01]  /*0b20*/  UMOV UR6, 0x400 ;  /* 0x0000040000067882 */ /* 0x000fe20000000000 */
[----:B------:R-:W-:Y:S01]  /*0b30*/  UMOV UR5, 0x20 ;  /* 0x0000002000057882 */ /* 0x000fe20000000000 */
[----:B------:R-:W-:Y:S01]  /*0b40*/  ELECT P0, URZ, PT ;  /* 0x0000000000ff782f */ /* 0x000fe20003800000 */
[----:B--2---:R-:W-:Y:S02]  /*0b50*/  ULEA UR6, UR4, UR6, 0x18 ;  /* 0x0000000604067291 */ /* 0x004fe4000f8ec0ff */
[----:B------:R-:W-:-:S04]  /*0b60*/  UIADD3 UR4, UPT, UPT, -UR5, 0x100000, URZ ;  /* 0x0010000005047890 */ /* 0x000fc8000fffe1ff */
[----:B------:R-:W-:Y:S02]  /*0b70*/  USHF.L.U32 UR5, UR4, 0xb, URZ ;  /* 0x0000000b04057899 */ /* 0x000fe400080006ff */
[----:B------:R-:W-:Y:S01]  /*0b80*/  USHF.L.U32 UR4, UR4, 0x1, URZ ;  /* 0x0000000104047899 */ /* 0x000fe200080006ff */
[----:B------:R-:W2:Y:S11]  /*0b90*/  FENCE.VIEW.ASYNC.S ;  /* 0x00000000000073c6 */ /* 0x000eb60000000000 */
[----:B--2---:R2:W1:Y:S01]  /*0ba0*/  SYNCS.EXCH.64 URZ, [UR6+0x1c0], UR4 ;  /* 0x0001c00406ff75b2 */ /* 0x0044620008000100 */
[----:B------:R2:W1:Y:S01]  /*0bb0*/  SYNCS.EXCH.64 URZ, [UR6+0x1c8], UR4 ;  /* 0x0001c80406ff75b2 */ /* 0x0004620008000100 */
[----:B------:R-:W-:Y:S01]  /*0bc0*/  NOP ;  /* 0x0000000000007918 */ /* 0x000fe20000000000 */
.L_x_12:
[----:B------:R-:W3:Y:S01]  /*0bd0*/  SHFL.IDX PT, R2, R78, RZ, 0x1f ;  /* 0x00001fff4e027589 */ /* 0x000ee200000e0000 */
[----:B------:R-:W-:Y:S01]  /*0be0*/  NOP ;  /* 0x0000000000007918 */ /* 0x000fe20000000000 */
[----:B---3--:R-:W-:-:S13]  /*0bf0*/  ISETP.NE.AND P0, PT, R2, 0x4, PT ;  /* 0x000000040200780c */ /* 0x008fda0003f05270 */
[----:B------:R-:W-:Y:S05]  /*0c00*/  @P0 BRA `(.L_x_13) ;  /* 0x00000000004c0947 */ /* 0x000fea0003800000 */
[----:B--2---:R-:W2:Y:S01]  /*0c10*/  S2UR UR6, SR_CgaCtaId ;  /* 0x00000000000679c3 */ /* 0x004ea20000008800 */
[----:B------:R-:W-:Y:S01]  /*0c20*/  UMOV UR4, 0x1e0 ;  /* 0x000001e000047882 */ /* 0x000fe20000000000 */
[----:B------:R-:W-:Y:S01]  /*0c30*/  UMOV UR5, 0x400 ;  /* 0x0000040000057882 */ /* 0x000fe20000000000 */
[----:B------:R-:W-:Y:S01]  /*0c40*/  USEL UR4, UR4, 0x1a0, UP3 ;  /* 0x000001a004047887 */ /* 0x000fe20009800000 */
[----:B------:R-:W-:Y:S01]  /*0c50*/  UMOV UR8, 0x1 ;  /* 0x0000000100087882 */ /* 0x000fe20000000000 */
[----:B------:R-:W-:Y:S01]  /*0c60*/  ELECT P0, URZ, PT ;  /* 0x0000000000ff782f */ /* 0x000fe20003800000 */
[----:B------:R-:W-:-:S04]  /*0c70*/  UIADD3 UR8, UPT, UPT, -UR8, 0x100000, URZ ;  /* 0x0010000008087890 */ /* 0x000fc8000fffe1ff */
[----:B------:R-:W-:Y:S02]  /*0c80*/  USHF.L.U32 UR9, UR8, 0xb, URZ ;  /* 0x0000000b08097899 */ /* 0x000fe400080006ff */
[----:B------:R-:W-:Y:S02]  /*0c90*/  USHF.L.U32 UR8, UR8, 0x1, URZ ;  /* 0x0000000108087899 */ /* 0x000fe400080006ff */
[----:B--2---:R-:W-:Y:S02]  /*0ca0*/  ULEA UR6, UR6, UR5, 0x18 ;  /* 0x0000000506067291 */ /* 0x004fe4000f8ec0ff */
[----:B------:R-:W-:-:S04]  /*0cb0*/  UIADD3 UR4, UPT, UPT, -UR4, 0x100000, URZ ;  /* 0x0010000004047890 */ /* 0x000fc8000fffe1ff */
[----:B------:R-:W-:Y:S02]  /*0cc0*/  USHF.L.U32 UR5, UR4, 0xb, URZ ;  /* 0x0000000b04057899 */ /* 0x000fe400080006ff */
[----:B------:R-:W-:Y:S01]  /*0cd0*/  USHF.L.U32 UR4, UR4, 0x1, URZ ;  /* 0x0000000104047899 */ /* 0x000fe200080006ff */
[----:B------:R-:W2:Y:S03]  /*0ce0*/  FENCE.VIEW.ASYNC.S ;  /* 0x00000000000073c6 */ /* 0x000ea60000000000 */
[----:B--2---:R3:W2:Y:S08]  /*0cf0*/  SYNCS.EXCH.64 URZ, [UR6+0x1d0], UR8 ;  /* 0x0001d00806ff75b2 */ /* 0x0046b00008000100 */
[----:B------:R3:W1:Y:S01]  /*0d00*/  SYNCS.EXCH.64 URZ, [UR6+0x1e0], UR4 ;  /* 0x0001e00406ff75b2 */ /* 0x0006620008000100 */
[----:B------:R3:W1:Y:S01]  /*0d10*/  SYNCS.EXCH.64 URZ, [UR6+0x1d8], UR8 ;  /* 0x0001d80806ff75b2 */ /* 0x0006620008000100 */
[----:B------:R3:W1:Y:S02]  /*0d20*/  SYNCS.EXCH.64 URZ, [UR6+0x1e8], UR4 ;  /* 0x0001e80406ff75b2 */ /* 0x0006640008000100 */
[----:B---3--:R-:W-:Y:S01]  /*0d30*/  NOP ;  /* 0x0000000000007918 */ /* 0x008fe20000000000 */
.L_x_13:
[----:B------:R-:W3:Y:S01]  /*0d40*/  SHFL.IDX PT, R2, R78, RZ, 0x1f ;  /* 0x00001fff4e027589 */ /* 0x000ee200000e0000 */
[----:B------:R-:W-:Y:S01]  /*0d50*/  NOP ;  /* 0x0000000000007918 */ /* 0x000fe20000000000 */
[----:B---3--:R-:W-:-:S13]  /*0d60*/  ISETP.NE.AND P0, PT, R2, 0x5, PT ;  /* 0x000000050200780c */ /* 0x008fda0003f05270 */
[----:B------:R-:W-:Y:S05]  /*0d70*/  @P0 BRA `(.L_x_14) ;  /* 0x0000000000580947 */ /* 0x000fea0003800000 */
[----:B--2---:R-:W2:Y:S01]  /*0d80*/  S2UR UR4, SR_CgaCtaId ;  /* 0x00000000000479c3 */ /* 0x004ea20000008800 */
        /* <DEDUP_REMOVED lines=12> */
[----:B--2---:R3:W2:Y:S01]  /*0e50*/  SYNCS.EXCH.64 URZ, [UR4+0x1f0], UR8 ;  /* 0x0001f00804ff75b2 */ /* 0x0046a20008000100 */
[----:B------:R3:W1:Y:S01]  /*0e60*/  SYNCS.EXCH.64 URZ, [UR4+0x210], UR6 ;  /* 0x0002100604ff75b2 */ /* 0x0006620008000100 */
[----:B------:R3:W1:Y:S01]  /*0e70*/  SYNCS.EXCH.64 URZ, [UR4+0x1f8], UR8 ;  /* 0x0001f80804ff75b2 */ /* 0x0006620008000100 */
[----:B------:R3:W1:Y:S01]  /*0e80*/  SYNCS.EXCH.64 URZ, [UR4+0x218], UR6 ;  /* 0x0002180604ff75b2 */ /* 0x0006620008000100 */
[----:B------:R3:W1:Y:S01]  /*0e90*/  SYNCS.EXCH.64 URZ, [UR4+0x200], UR8 ;  /* 0x0002000804ff75b2 */ /* 0x0006620008000100 */
[----:B------:R3:W1:Y:S01]  /*0ea0*/  SYNCS.EXCH.64 URZ, [UR4+0x220], UR6 ;  /* 0x0002200604ff75b2 */ /* 0x0006620008000100 */
[----:B------:R3:W1:Y:S01]  /*0eb0*/  SYNCS.EXCH.64 URZ, [UR4+0x208], UR8 ;  /* 0x0002080804ff75b2 */ /* 0x0006620008000100 */
[----:B------:R3:W1:Y:S02]  /*0ec0*/  SYNCS.EXCH.64 URZ, [UR4+0x228], UR6 ;  /* 0x0002280604ff75b2 */ /* 0x0006640008000100 */
[----:B---3--:R-:W-:Y:S01]  /*0ed0*/  NOP ;  /* 0x0000000000007918 */ /* 0x008fe20000000000 */
.L_x_14:
[----:B------:R-:W3:Y:S01]  /*0ee0*/  SHFL.IDX PT, R2, R78, RZ, 0x1f ;  /* 0x00001fff4e027589 */ /* 0x000ee200000e0000 */
[----:B------:R-:W1:Y:S01]  /*0ef0*/  S2UR UR46, SR_CgaCtaId ;  /* 0x00000000002e79c3 */ /* 0x000e620000008800 */
[----:B------:R-:W-:Y:S01]  /*0f00*/  NOP ;  /* 0x0000000000007918 */ /* 0x000fe20000000000 */
[----:B---3--:R-:W-:-:S13]  /*0f10*/  ISETP.NE.AND P0, PT, R2, 0x3, PT ;  /* 0x000000030200780c */ /* 0x008fda0003f05270 */
[----:B-1----:R-:W-:Y:S05]  /*0f20*/  @P0 BRA `(.L_x_15) ;  /* 0x0000000000340947 */ /* 0x002fea0003800000 */
[----:B--2---:R-:W-:Y:S01]  /*0f30*/  UMOV UR4, 0x400 ;  /* 0x0000040000047882 */ /* 0x004fe20000000000 */
[----:B------:R-:W-:Y:S01]  /*0f40*/  UMOV UR6, 0x20 ;  /* 0x0000002000067882 */ /* 0x000fe20000000000 */
[----:B------:R-:W-:Y:S02]  /*0f50*/  ULEA UR4, UR46, UR4, 0x18 ;  /* 0x000000042e047291 */ /* 0x000fe4000f8ec0ff */
[----:B------:R-:W-:-:S04]  /*0f60*/  UIADD3 UR6, UPT, UPT, -UR6, 0x100000, URZ ;  /* 0x0010000006067890 */ /* 0x000fc8000fffe1ff */
[----:B------:R-:W-:Y:S02]  /*0f70*/  USHF.L.U32 UR7, UR6, 0xb, URZ ;  /* 0x0000000b06077899 */ /* 0x000fe400080006ff */
[----:B------:R-:W-:Y:S01]  /*0f80*/  USHF.L.U32 UR6, UR6, 0x1, URZ ;  /* 0x0000000106067899 */ /* 0x000fe200080006ff */
[----:B------:R-:W-:Y:S01]  /*0f90*/  ELECT P0, URZ, PT ;  /* 0x0000000000ff782f */ /* 0x000fe20003800000 */
[----:B------:R-:W1:Y:S10]  /*0fa0*/  FENCE.VIEW.ASYNC.S ;  /* 0x00000000000073c6 */ /* 0x000e740000000000 */
[----:B-1----:R1:W3:Y:S01]  /*0fb0*/  SYNCS.EXCH.64 URZ, [UR4+0x230], UR6 ;  /* 0x0002300604ff75b2 */ /* 0x0022e20008000100 */
[----:B------:R1:W2:Y:S01]  /*0fc0*/  SYNCS.EXCH.64 URZ, [UR4+0x240], UR6 ;  /* 0x0002400604ff75b2 */ /* 0x0002a20008000100 */
[----:B------:R1:W1:Y:S01]  /*0fd0*/  SYNCS.EXCH.64 URZ, [UR4+0x238], UR6 ;  /* 0x0002380604ff75b2 */ /* 0x0002620008000100 */
[----:B------:R1:W1:Y:S01]  /*0fe0*/  SYNCS.EXCH.64 URZ, [UR4+0x248], UR6 ;  /* 0x0002480604ff75b2 */ /* 0x0002620008000100 */
[----:B------:R-:W-:Y:S01]  /*0ff0*/  NOP ;  /* 0x0000000000007918 */ /* 0x000fe20000000000 */
.L_x_15:
[----:B-12---:R-:W1:Y:S01]  /*1000*/  LDCU UR4, c[0x0][0x36c] ;  /* 0x00006d80ff0477ac */ /* 0x006e620008000800 */
[----:B------:R-:W-:Y:S01]  /*1010*/  ISETP.NE.OR P3, PT, R0, 0x2, !P3 ;  /* 0x000000020000780c */ /* 0x000fe20005f65670 */
[----:B------:R-:W-:Y:S01]  /*1020*/  NOP ;  /* 0x0000000000007918 */ /* 0x000fe20000000000 */
[----:B------:R-:W-:Y:S01]  /*1030*/  LOP3.LUT R0, R88, 0x1f, RZ, 0xc0, !PT ;  /* 0x0000001f58007812 */ /* 0x000fe200078ec0ff */
[----:B------:R-:W-:Y:S02]  /*1040*/  UISETP.NE.AND UP4, UPT, UR21, 0x2, UPT ;  /* 0x000000021500788c */ /* 0x000fe4000bf85270 */
[----:B------:R-:W-:Y:S02]  /*1050*/  UISETP.NE.AND UP5, UPT, UR21, URZ, UPT ;  /* 0x000000ff1500728c */ /* 0x000fe4000bfa5270 */
[----:B-1----:R-:W-:-:S09]  /*1060*/  UISETP.EQ.U32.AND UP6, UPT, UR4, 0x1, UPT ;  /* 0x000000010400788c */ /* 0x002fd2000bfc2070 */
[----:B------:R-:W-:Y:S05]  /*1070*/  BRA.U !UP6, `(.L_x_16) ;  /* 0x000000010e087547 */ /* 0x000fea000b800000 */
[----:B---34-:R-:W-:Y:S01]  /*1080*/  UCGABAR_ARV ;  /* 0x00000000000079c7 */ /* 0x018fe20008000000 */
[----:B------:R-:W-:Y:S05]  /*1090*/  BRA `(.L_x_17) ;  /* 0x0000000000047947 */ /* 0x000fea0003800000 */
.L_x_16:
[----:B---34-:R-:W-:Y:S01]  /*10a0*/  NOP ;  /* 0x0000000000007918 */ /* 0x018fe20000000000 */
.L_x_17:
[----:B------:R-:W1:Y:S01]  /*10b0*/  S2UR UR20, SR_CTAID.X ;  /* 0x00000000001479c3 */ /* 0x000e620000002500 */
[----:B------:R-:W-:-:S05]  /*10c0*/  CS2R.32 R80, SR_CgaSize ;  /* 0x0000000000507805 */ /* 0x000fca0000008a00 */
[----:B------:R-:W-:-:S05]  /*10d0*/  IMAD R80, R80, -0xa0, RZ ;  /* 0xffffff6050507824 */ /* 0x000fca00078e02ff */
[----:B------:R-:W-:-:S14]  /*10e0*/  R2UR UR5, R80 ;  /* 0x00000000500572ca */ /* 0x000fdc00000e0000 */
[----:B------:R-:W2:Y:S01]  /*10f0*/  LDCU UR5, c[0x0][UR5+0x2b0] ;  /* 0x00005600050577ac */ /* 0x000ea20008000800 */
[----:B------:R-:W-:-:S05]  /*1100*/  CS2R.32 R80, SR_CgaSize ;  /* 0x0000000000507805 */ /* 0x000fca0000008a00 */
[----:B------:R-:W-:-:S05]  /*1110*/  IMAD R80, R80, -0xa0, RZ ;  /* 0xffffff6050507824 */ /* 0x000fca00078e02ff */
[----:B------:R-:W-:-:S14]  /*1120*/  R2UR UR4, R80 ;  /* 0x00000000500472ca */ /* 0x000fdc00000e0000 */
[----:B------:R-:W3:Y:S01]  /*1130*/  LDCU UR4, c[0x0][UR4+0x2b4] ;  /* 0x00005680040477ac */ /* 0x000ee20008000800 */
[----:B------:R-:W4:Y:S01]  /*1140*/  S2UR UR24, SR_CTAID.Y ;  /* 0x00000000001879c3 */ /* 0x000f220000002600 */
[----:B------:R-:W-:-:S05]  /*1150*/  CS2R.32 R80, SR_CgaSize ;  /* 0x0000000000507805 */ /* 0x000fca0000008a00 */
[----:B------:R-:W-:-:S05]  /*1160*/  IMAD R80, R80, -0xa0, RZ ;  /* 0xffffff6050507824 */ /* 0x000fca00078e02ff */
[----:B------:R-:W-:-:S14]  /*1170*/  R2UR UR7, R80 ;  /* 0x00000000500772ca */ /* 0x000fdc00000e0000 */
[----:B------:R-:W3:Y:S01]  /*1180*/  LDCU UR7, c[0x0][UR7+0x2a0] ;  /* 0x00005400070777ac */ /* 0x000ee20008000800 */
[----:B------:R-:W-:-:S05]  /*1190*/  CS2R.32 R80, SR_CgaSize ;  /* 0x0000000000507805 */ /* 0x000fca0000008a00 */
[----:B------:R-:W-:-:S05]  /*11a0*/  IMAD R80, R80, -0xa0, RZ ;  /* 0xffffff6050507824 */ /* 0x000fca00078e02ff */
[----:B------:R-:W-:-:S14]  /*11b0*/  R2UR UR8, R80 ;  /* 0x00000000500872ca */ /* 0x000fdc00000e0000 */
[----:B------:R-:W3:Y:S01]  /*11c0*/  LDCU UR8, c[0x0][UR8+0x2a4] ;  /* 0x00005480080877ac */ /* 0x000ee20008000800 */
[----:B------:R-:W3:Y:S01]  /*11d0*/  LDCU UR22, c[0x0][0xb24] ;  /* 0x00016480ff1677ac */ /* 0x000ee20008000800 */
[----:B------:R-:W3:Y:S01]  /*11e0*/  LDCU UR42, c[0x0][0xb24] ;  /* 0x00016480ff2a77ac */ /* 0x000ee20008000800 */
[----:B-1----:R-:W-:Y:S01]  /*11f0*/  I2FP.F32.U32 R3, UR20 ;  /* 0x0000001400037c45 */ /* 0x002fe20008201000 */
[----:B------:R-:W1:Y:S04]  /*1200*/  LDCU UR25, c[0x0][0xb30] ;  /* 0x00016600ff1977ac */ /* 0x000e680008000800 */
[----:B--2---:R-:W-:Y:S01]  /*1210*/  FMUL R3, R3, UR5 ;  /* 0x0000000503037c20 */ /* 0x004fe20008400000 */
[----:B----4-:R-:W-:-:S05]  /*1220*/  I2FP.F32.U32 R2, UR24 ;  /* 0x0000001800027c45 */ /* 0x010fca0008201000 */
[----:B------:R-:W2:Y:S01]  /*1230*/  F2I.U32.TRUNC.NTZ R3, R3 ;  /* 0x0000000300037305 */ /* 0x000ea2000020f000 */
[----:B---3--:R-:W-:Y:S01]  /*1240*/  FMUL R2, R2, UR4 ;  /* 0x0000000402027c20 */ /* 0x008fe20008400000 */
[----:B------:R-:W-:-:S04]  /*1250*/  ULOP3.LUT UR4, UR46, 0x1, URZ, 0xc0, !UPT ;  /* 0x000000012e047892 */ /* 0x000fc8000f8ec0ff */
[----:B------:R-:W-:Y:S02]  /*1260*/  UISETP.NE.U32.AND UP0, UPT, UR4, 0x1, UPT ;  /* 0x000000010400788c */ /* 0x000fe4000bf05070 */
[----:B------:R-:W3:Y:S02]  /*1270*/  F2I.U32.TRUNC.NTZ R2, R2 ;  /* 0x0000000200027305 */ /* 0x000ee4000020f000 */
[----:B------:R-:W-:Y:S01]  /*1280*/  USEL UR4, URZ, 0xc00, UP0 ;  /* 0x00000c00ff047887 */ /* 0x000fe20008000000 */
[----:B--2---:R-:W-:Y:S02]  /*1290*/  R2UR UR6, R3 ;  /* 0x00000000030672ca */ /* 0x004fe400000e0000 */
[----:B---3--:R-:W-:Y:S02]  /*12a0*/  R2UR UR5, R2 ;  /* 0x00000000020572ca */ /* 0x008fe400000e0000 */
[----:B------:R-:W-:-:S09]  /*12b0*/  PRMT R2, RZ, 0x7610, R2 ;  /* 0x00007610ff027816 */ /* 0x000fd20000000002 */
[----:B------:R-:W-:-:S04]  /*12c0*/  UIADD3 UR6, UPT, UPT, -UR6, URZ, URZ ;  /* 0x000000ff06067290 */ /* 0x000fc8000fffe1ff */
[----:B------:R-:W-:Y:S02]  /*12d0*/  UIMAD UR6, UR7, UR6, UR20 ;  /* 0x00000006070672a4 */ /* 0x000fe4000f8e0214 */
[----:B------:R-:W-:-:S04]  /*12e0*/  UIADD3 UR5, UPT, UPT, -UR5, URZ, URZ ;  /* 0x000000ff05057290 */ /* 0x000fc8000fffe1ff */
[----:B------:R-:W-:Y:S01]  /*12f0*/  IMAD.U32 R80, RZ, RZ, UR6 ;  /* 0x00000006ff507e24 */ /* 0x000fe2000f8e00ff */
[----:B------:R-:W-:-:S06]  /*1300*/  UIMAD UR5, UR8, UR5, UR24 ;  /* 0x00000005080572a4 */ /* 0x000fcc000f8e0218 */
[----:B------:R-:W-:Y:S01]  /*1310*/  IMAD.U32 R79, RZ, RZ, UR5 ;  /* 0x00000005ff4f7e24 */ /* 0x000fe2000f8e00ff */
[----:B-1----:R-:W-:Y:S06]  /*1320*/  BRA.U UP5, `(.L_x_18) ;  /* 0x00000001052c7547 */ /* 0x002fec000b800000 */
[----:B------:R-:W-:Y:S02]  /*1330*/  R2UR UR5, R79 ;  /* 0x000000004f0572ca */ /* 0x000fe400000e0000 */
[----:B------:R-:W-:-:S11]  /*1340*/  R2UR UR7, R80 ;  /* 0x00000000500772ca */ /* 0x000fd600000e0000 */
[----:B------:R-:W-:-:S04]  /*1350*/  UISETP.NE.AND UP0, UPT, UR5, URZ, UPT ;  /* 0x000000ff0500728c */ /* 0x000fc8000bf05270 */
[----:B------:R-:W-:-:S04]  /*1360*/  UISETP.EQ.OR UP0, UPT, UR7, URZ, !UP0 ;  /* 0x000000ff0700728c */ /* 0x000fc8000c702670 */
[----:B------:R-:W-:Y:S02]  /*1370*/  USEL UR6, URZ, 0x1, !UP0 ;  /* 0x00000001ff067887 */ /* 0x000fe4000c000000 */
[----:B------:R-:W-:-:S04]  /*1380*/  UISETP.NE.AND UP0, UPT, UR5, URZ, UPT ;  /* 0x000000ff0500728c */ /* 0x000fc8000bf05270 */
[----:B------:R-:W-:Y:S02]  /*1390*/  USEL UR5, URZ, 0x2, UP0 ;  /* 0x00000002ff057887 */ /* 0x000fe40008000000 */
[----:B------:R-:W-:-:S04]  /*13a0*/  UISETP.NE.AND UP0, UPT, UR7, 0x1, UPT ;  /* 0x000000010700788c */ /* 0x000fc8000bf05270 */
[----:B------:R-:W-:-:S04]  /*13b0*/  USEL UR5, UR5, 0x2, UP0 ;  /* 0x0000000205057887 */ /* 0x000fc80008000000 */
[----:B------:R-:W-:-:S06]  /*13c0*/  UIADD3 UR5, UPT, UPT, UR6, UR5, URZ ;  /* 0x0000000506057290 */ /* 0x000fcc000fffe0ff */
[----:B------:R-:W-:-:S07]  /*13d0*/  IMAD.U32 R2, RZ, RZ, UR5 ;  /* 0x00000005ff027e24 */ /* 0x000fce000f8e00ff */
.L_x_18:
[----:B------:R-:W1:Y:S01]  /*13e0*/  S2UR UR36, SR_CTAID.Z ;  /* 0x00000000002479c3 */ /* 0x000e620000002700 */
[----:B------:R-:W-:-:S09]  /*13f0*/  UISETP.GE.AND UP0, UPT, UR22, 0x1, UPT ;  /* 0x000000011600788c */ /* 0x000fd2000bf06270 */
[----:B------:R-:W-:Y:S05]  /*1400*/  BRA.U !UP0, `(.L_x_19) ;  /* 0x0000000108d07547 */ /* 0x000fea000b800000 */
[----:B------:R-:W2:Y:S01]  /*1410*/  LDCU.128 UR12, c[0x0][0xb10] ;  /* 0x00016200ff0c77ac */ /* 0x000ea20008000c00 */
[----:B------:R-:W3:Y:S01]  /*1420*/  LDCU UR23, c[0x0][0xb0c] ;  /* 0x00016180ff1777ac */ /* 0x000ee20008000800 */
[----:B------:R-:W4:Y:S01]  /*1430*/  LDCU UR7, c[0x0][0x370] ;  /* 0x00006e00ff0777ac */ /* 0x000f220008000800 */
[----:B------:R-:W1:Y:S01]  /*1440*/  LDCU UR8, c[0x0][0x374] ;  /* 0x00006e80ff0877ac */ /* 0x000e620008000800 */
[----:B------:R-:W1:Y:S01]  /*1450*/  LDCU UR9, c[0x0][0xb20] ;  /* 0x00016400ff0977ac */ /* 0x000e620008000800 */
[----:B--2---:R-:W-:Y:S02]  /*1460*/  UIMAD.WIDE.U32 UR10, UR20, UR12, URZ ;  /* 0x0000000c140a72a5 */ /* 0x004fe4000f8e00ff */
[----:B---3--:R-:W-:Y:S02]  /*1470*/  UISETP.NE.AND UP0, UPT, UR23, 0x1, UPT ;  /* 0x000000011700788c */ /* 0x008fe4000bf05270 */
[----:B------:R-:W-:Y:S02]  /*1480*/  UIMAD.WIDE.U32 UR16, UR24, UR15, URZ ;  /* 0x0000000f181072a5 */ /* 0x000fe4000f8e00ff */
[----:B----4-:R-:W-:Y:S01]  /*1490*/  UIMAD.WIDE.U32 UR18, UR7, UR12, URZ ;  /* 0x0000000c071272a5 */ /* 0x010fe2000f8e00ff */
[----:B------:R-:W-:Y:S01]  /*14a0*/  UMOV UR6, UR11 ;  /* 0x0000000b00067c82 */ /* 0x000fe20008000000 */
[----:B------:R-:W-:-:S02]  /*14b0*/  UISETP.NE.AND UP2, UPT, UR22, 0x1, UPT ;  /* 0x000000011600788c */ /* 0x000fc4000bf45270 */
[----:B------:R-:W-:Y:S01]  /*14c0*/  USHF.R.U32.HI UR6, URZ, UR13, UR6 ;  /* 0x0000000dff067299 */ /* 0x000fe20008011606 */
[----:B------:R-:W2:Y:S02]  /*14d0*/  LDCU.64 UR10, c[0x0][0xb28] ;  /* 0x00016500ff0a77ac */ /* 0x000ea40008000a00 */
[----:B------:R-:W-:Y:S01]  /*14e0*/  UMOV UR18, UR19 ;  /* 0x0000001300127c82 */ /* 0x000fe20008000000 */
[----:B------:R-:W-:Y:S02]  /*14f0*/  USEL UR6, UR20, UR6, !UP0 ;  /* 0x0000000614067287 */ /* 0x000fe4000c000000 */
[----:B------:R-:W-:Y:S02]  /*1500*/  @UP0 USHF.R.U32.HI UR7, URZ, UR13, UR18 ;  /* 0x0000000dff070299 */ /* 0x000fe40008011612 */
[----:B------:R-:W-:Y:S02]  /*1510*/  UISETP.NE.AND UP0, UPT, UR14, 0x1, UPT ;  /* 0x000000010e00788c */ /* 0x000fe4000bf05270 */
[----:B-1----:R-:W-:Y:S01]  /*1520*/  UIMAD.WIDE.U32 UR12, UR8, UR15, URZ ;  /* 0x0000000f080c72a5 */ /* 0x002fe2000f8e00ff */
[----:B------:R-:W-:-:S02]  /*1530*/  UMOV UR5, UR17 ;  /* 0x0000001100057c82 */ /* 0x000fc40008000000 */
[----:B------:R-:W-:-:S04]  /*1540*/  USHF.R.U32.HI UR5, URZ, UR9, UR5 ;  /* 0x00000009ff057299 */ /* 0x000fc80008011605 */
[----:B------:R-:W-:Y:S01]  /*1550*/  UMOV UR12, UR13 ;  /* 0x0000000d000c7c82 */ /* 0x000fe20008000000 */
[----:B--2---:R-:W-:Y:S02]  /*1560*/  UIMAD.WIDE.U32 UR16, UR7, UR10, URZ ;  /* 0x0000000a071072a5 */ /* 0x004fe4000f8e00ff */
[----:B------:R-:W-:Y:S02]  /*1570*/  @UP0 USHF.R.U32.HI UR8, URZ, UR9, UR12 ;  /* 0x00000009ff080299 */ /* 0x000fe4000801160c */
[----:B------:R-:W-:Y:S02]  /*1580*/  USEL UR5, UR24, UR5, !UP0 ;  /* 0x0000000518057287 */ /* 0x000fe4000c000000 */
[----:B------:R-:W-:Y:S01]  /*1590*/  UIMAD.WIDE.U32 UR12, UR8, UR10, URZ ;  /* 0x0000000a080c72a5 */ /* 0x000fe2000f8e00ff */
[----:B------:R-:W-:Y:S02]  /*15a0*/  UMOV UR16, UR17 ;  /* 0x0000001100107c82 */ /* 0x000fe40008000000 */
[----:B------:R-:W-:-:S04]  /*15b0*/  @UP2 USHF.R.U32.HI UR7, URZ, UR11, UR16 ;  /* 0x0000000bff072299 */ /* 0x000fc80008011610 */
[----:B------:R-:W-:Y:S01]  /*15c0*/  UMOV UR12, UR13 ;  /* 0x0000000d000c7c82 */ /* 0x000fe20008000000 */
[----:B------:R-:W-:Y:S02]  /*15d0*/  UIMAD UR9, UR7, UR22, URZ ;  /* 0x00000016070972a4 */ /* 0x000fe4000f8e02ff */
[----:B------:R-:W-:Y:S02]  /*15e0*/  @UP2 USHF.R.U32.HI UR8, URZ, UR11, UR12 ;  /* 0x0000000bff082299 */ /* 0x000fe4000801160c */
[----:B------:R-:W-:Y:S02]  /*15f0*/  UIMAD.WIDE.U32 UR12, UR5, UR10, URZ ;  /* 0x0000000a050c72a5 */ /* 0x000fe4000f8e00ff */
[----:B------:R-:W-:Y:S02]  /*1600*/  UIMAD UR8, UR8, UR22, URZ ;  /* 0x00000016080872a4 */ /* 0x000fe4000f8e02ff */
[----:B------:R-:W-:Y:S02]  /*1610*/  UIADD3 UR12, UPT, UPT, -UR6, URZ, URZ ;  /* 0x000000ff060c7290 */ /* 0x000fe4000fffe1ff */
[----:B------:R-:W-:-:S02]  /*1620*/  UISETP.GE.AND UP0, UPT, UR5, UR8, UPT ;  /* 0x000000080500728c */ /* 0x000fc4000bf06270 */
[----:B------:R-:W-:Y:S02]  /*1630*/  UIMAD UR20, UR23, UR12, UR20 ;  /* 0x0000000c171472a4 */ /* 0x000fe4000f8e0214 */
[----:B------:R-:W-:Y:S02]  /*1640*/  UISETP.GE.OR UP0, UPT, UR6, UR9, UP0 ;  /* 0x000000090600728c */ /* 0x000fe40008706670 */
[----:B------:R-:W-:-:S03]  /*1650*/  UIMAD.WIDE.U32 UR8, UR6, UR10, URZ ;  /* 0x0000000a060872a5 */ /* 0x000fc6000f8e00ff */
[----:B------:R-:W-:Y:S02]  /*1660*/  UMOV UR10, UR13 ;  /* 0x0000000d000a7c82 */ /* 0x000fe40008000000 */
[----:B------:R-:W-:-:S04]  /*1670*/  USHF.R.U32.HI UR10, URZ, UR11, UR10 ;  /* 0x0000000bff0a7299 */ /* 0x000fc8000801160a */
[----:B------:R-:W-:Y:S02]  /*1680*/  USEL UR8, UR5, UR10, !UP2 ;  /* 0x0000000a05087287 */ /* 0x000fe4000d000000 */
[----:B------:R-:W-:Y:S02]  /*1690*/  @!UP0 USHF.R.U32.HI UR9, URZ, UR11, UR9 ;  /* 0x0000000bff098299 */ /* 0x000fe40008011609 */
[----:B------:R-:W-:Y:S02]  /*16a0*/  UIADD3 UR10, UPT, UPT, -UR8, URZ, URZ ;  /* 0x000000ff080a7290 */ /* 0x000fe4000fffe1ff */
[----:B------:R-:W-:Y:S02]  /*16b0*/  @!UP0 USEL UR9, UR6, UR9, !UP2 ;  /* 0x0000000906098287 */ /* 0x000fe4000d000000 */
[----:B------:R-:W-:Y:S02]  /*16c0*/  UIMAD UR10, UR22, UR10, UR5 ;  /* 0x0000000a160a72a4 */ /* 0x000fe4000f8e0205 */
[----:B------:R-:W-:-:S02]  /*16d0*/  UIADD3 UR11, UPT, UPT, -UR5, URZ, URZ ;  /* 0x000000ff050b7290 */ /* 0x000fc4000fffe1ff */
[----:B------:R-:W-:Y:S02]  /*16e0*/  @!UP0 UIMAD UR7, UR10, UR7, UR9 ;  /* 0x000000070a0782a4 */ /* 0x000fe4000f8e0209 */
[----:B------:R-:W-:Y:S02]  /*16f0*/  @!UP0 UIADD3 UR8, UPT, UPT, UR8, -UR9, URZ ;  /* 0x8000000908088290 */ /* 0x000fe4000fffe0ff */
[----:B------:R-:W-:Y:S02]  /*1700*/  UIMAD UR11, UR14, UR11, UR24 ;  /* 0x0000000b0e0b72a4 */ /* 0x000fe4000f8e0218 */
[----:B------:R-:W-:-:S03]  /*1710*/  @!UP0 UIMAD UR5, UR8, UR22, UR6 ;  /* 0x00000016080582a4 */ /* 0x000fc6000f8e0206 */
[----:B------:R-:W-:Y:S01]  /*1720*/  @!UP0 UMOV UR6, UR7 ;  /* 0x0000000700068c82 */ /* 0x000fe20008000000 */
[----:B------:R-:W-:Y:S02]  /*1730*/  UIMAD UR24, UR5, UR14, UR11 ;  /* 0x0000000e051872a4 */ /* 0x000fe4000f8e020b */
[----:B------:R-:W-:-:S12]  /*1740*/  UIMAD UR20, UR6, UR23, UR20 ;  /* 0x00000017061472a4 */ /* 0x000fd8000f8e0214 */
.L_x_19:
[----:B------:R-:W-:-:S09]  /*1750*/  UISETP.NE.AND UP0, UPT, UR25, 0x1, UPT ;  /* 0x000000011900788c */ /* 0x000fd2000bf05270 */
[----:B------:R-:W-:Y:S05]  /*1760*/  BRA.U UP0, `(.L_x_20) ;  /* 0x0000000100447547 */ /* 0x000fea000b800000 */
[----:B------:R-:W2:Y:S01]  /*1770*/  LDCU.128 UR12, c[0x0][0xb10] ;  /* 0x00016200ff0c77ac */ /* 0x000ea20008000c00 */
[----:B------:R-:W3:Y:S01]  /*1780*/  LDCU UR10, c[0x0][0xb0c] ;  /* 0x00016180ff0a77ac */ /* 0x000ee20008000800 */
[----:B------:R-:W4:Y:S01]  /*1790*/  LDCU UR11, c[0x0][0xb20] ;  /* 0x00016400ff0b77ac */ /* 0x000f220008000800 */
[----:B--2---:R-:W-:Y:S02]  /*17a0*/  UIMAD.WIDE.U32 UR6, UR20, UR12, URZ ;  /* 0x0000000c140672a5 */ /* 0x004fe4000f8e00ff */
[----:B------:R-:W-:Y:S02]  /*17b0*/  UIMAD.WIDE.U32 UR8, UR24, UR15, URZ ;  /* 0x0000000f180872a5 */ /* 0x000fe4000f8e00ff */
[----:B---3--:R-:W-:-:S03]  /*17c0*/  UISETP.NE.AND UP0, UPT, UR10, 0x1, UPT ;  /* 0x000000010a00788c */ /* 0x008fc6000bf05270 */
[----:B------:R-:W-:Y:S02]  /*17d0*/  UMOV UR6, UR7 ;  /* 0x0000000700067c82 */ /* 0x000fe40008000000 */
[----:B------:R-:W-:Y:S01]  /*17e0*/  USHF.R.U32.HI UR6, URZ, UR13, UR6 ;  /* 0x0000000dff067299 */ /* 0x000fe20008011606 */
[----:B------:R-:W-:-:S03]  /*17f0*/  UMOV UR5, UR9 ;  /* 0x0000000900057c82 */ /* 0x000fc60008000000 */
[----:B------:R-:W-:Y:S02]  /*1800*/  USEL UR6, UR20, UR6, !UP0 ;  /* 0x0000000614067287 */ /* 0x000fe4000c000000 */
[----:B------:R-:W-:Y:S02]  /*1810*/  UISETP.NE.AND UP0, UPT, UR14, 0x1, UPT ;  /* 0x000000010e00788c */ /* 0x000fe4000bf05270 */
[----:B----4-:R-:W-:-:S04]  /*1820*/  USHF.R.U32.HI UR5, URZ, UR11, UR5 ;  /* 0x0000000bff057299 */ /* 0x010fc80008011605 */
[----:B------:R-:W-:-:S04]  /*1830*/  USEL UR5, UR24, UR5, !UP0 ;  /* 0x0000000518057287 */ /* 0x000fc8000c000000 */
[----:B------:R-:W-:Y:S02]  /*1840*/  UIADD3 UR7, UPT, UPT, UR6, -UR5, URZ ;  /* 0x8000000506077290 */ /* 0x000fe4000fffe0ff */
[----:B------:R-:W-:Y:S02]  /*1850*/  UIADD3 UR5, UPT, UPT, -UR6, UR5, URZ ;  /* 0x0000000506057290 */ /* 0x000fe4000fffe1ff */
[----:B------:R-:W-:Y:S02]  /*1860*/  UIMAD UR24, UR7, UR14, UR24 ;  /* 0x0000000e071872a4 */ /* 0x000fe4000f8e0218 */
[----:B------:R-:W-:-:S12]  /*1870*/  UIMAD UR20, UR5, UR10, UR20 ;  /* 0x0000000a051472a4 */ /* 0x000fd8000f8e0214 */
.L_x_20:
[----:B------:R-:W-:Y:S01]  /*1880*/  UISETP.NE.AND UP0, UPT, UR21, 0x2, UPT ;  /* 0x000000021500788c */ /* 0x000fe2000bf05270 */
[----:B------:R-:W-:Y:S09]  /*1890*/  BRA.U !UP6, `(.L_x_21) ;  /* 0x000000010e0c7547 */ /* 0x000ff2000b800000 */
[----:B------:R-:W-:Y:S01]  /*18a0*/  UCGABAR_WAIT ;  /* 0x0000000000007dc7 */ /* 0x000fe20008000000 */
[----:B------:R-:W-:Y:S01]  /*18b0*/  CCTL.IVALL ;  /* 0x00000000ff00798f */ /* 0x000fe20002000000 */
[----:B------:R-:W-:Y:S05]  /*18c0*/  BRA `(.L_x_22) ;  /* 0x0000000000047947 */ /* 0x000fea0003800000 */
.L_x_21:
[----:B------:R-:W-:Y:S06]  /*18d0*/  BAR.SYNC.DEFER_BLOCKING 0x0 ;  /* 0x0000000000007b1d */ /* 0x000fec0000010000 */
.L_x_22:
[----:B------:R-:W-:Y:S05]  /*18e0*/  BRA.U UP0, `(.L_x_23) ;  /* 0x0000001d00bc7547 */ /* 0x000fea000b800000 */
[----:B------:R-:W2:Y:S01]  /*18f0*/  LDCU UR7, c[0x0][0x38c] ;  /* 0x00007180ff0777ac */ /* 0x000ea20008000800 */
[----:B------:R-:W-:Y:S01]  /*1900*/  PLOP3.LUT P1, PT, PT, PT, UP3, 0x80, 0x8 ;  /* 0x000000000008781c */ /* 0x000fe20003f2f038 */
[----:B------:R-:W-:Y:S01]  /*1910*/  IMAD.MOV.U32 R12, RZ, RZ, 0x1 ;  /* 0x00000001ff0c7424 */ /* 0x000fe200078e00ff */
[----:B------:R-:W-:Y:S01]  /*1920*/  ISETP.EQ.OR P2, PT, R0, RZ, P3 ;  /* 0x000000ff0000720c */ /* 0x000fe20001f42670 */
[----:B------:R-:W-:Y:S01]  /*1930*/  UISETP.NE.AND UP1, UPT, UR21, URZ, UPT ;  /* 0x000000ff1500728c */ /* 0x000fe2000bf25270 */
[----:B------:R-:W-:Y:S01]  /*1940*/  PLOP3.LUT P1, PT, P1, PT, PT, 0x8, 0x80 ;  /* 0x000000000080781c */ /* 0x000fe20000f2e170 */
[----:B------:R-:W-:Y:S01]  /*1950*/  USEL UR26, URZ, 0x1, UP4 ;  /* 0x00000001ff1a7887 */ /* 0x000fe2000a000000 */
[----:B------:R-:W-:Y:S01]  /*1960*/  CS2R R10, SRZ ;  /* 0x00000000000a7805 */ /* 0x000fe2000001ff00 */
[----:B------:R-:W-:Y:S01]  /*1970*/  IMAD.MOV.U32 R9, RZ, RZ, RZ ;  /* 0x000000ffff097224 */ /* 0x000fe200078e00ff */
[----:B------:R-:W3:Y:S01]  /*1980*/  LDCU UR39, c[0x0][0x370] ;  /* 0x00006e00ff2777ac */ /* 0x000ee20008000800 */
[----:B------:R-:W-:Y:S01]  /*1990*/  IMAD.MOV.U32 R8, RZ, RZ, 0x1 ;  /* 0x00000001ff087424 */ /* 0x000fe200078e00ff */
[----:B------:R-:W4:Y:S01]  /*19a0*/  LDCU.64 UR28, c[0x0][0x348] ;  /* 0x00006900ff1c77ac */ /* 0x000f220008000a00 */
[----:B------:R-:W-:-:S02]  /*19b0*/  USHF.R.U32.HI UR44, URZ, 0x5, UR4 ;  /* 0x00000005ff2c7899 */ /* 0x000fc40008011604 */
[----:B--2---:R-:W-:Y:S02]  /*19c0*/  UIADD3 UR6, UPT, UPT, UR7, 0x1f, URZ ;  /* 0x0000001f07067890 */ /* 0x004fe4000fffe0ff */
[----:B------:R-:W-:Y:S02]  /*19d0*/  UIADD3 UR45, UPT, UPT, UR7, 0x3e, URZ ;  /* 0x0000003e072d7890 */ /* 0x000fe4000fffe0ff */
[----:B------:R-:W-:Y:S01]  /*19e0*/  USHF.R.S32.HI UR5, URZ, 0x1f, UR6 ;  /* 0x0000001fff057899 */ /* 0x000fe20008011406 */
[----:B------:R-:W2:Y:S03]  /*19f0*/  LDCU UR38, c[0x0][0x374] ;  /* 0x00006e80ff2677ac */ /* 0x000ea60008000800 */
[----:B------:R-:W-:Y:S02]  /*1a00*/  ULEA.HI UR5, UR5, UR6, URZ, 0x5 ;  /* 0x0000000605057291 */ /* 0x000fe4000f8f28ff */
[----:B------:R-:W-:-:S02]  /*1a10*/  USEL UR26, UR26, 0x2, UP1 ;  /* 0x000000021a1a7887 */ /* 0x000fc40008800000 */
[----:B------:R-:W-:Y:S02]  /*1a20*/  USHF.R.S32.HI UR41, URZ, 0x5, UR5 ;  /* 0x00000005ff297899 */ /* 0x000fe40008011405 */
[----:B------:R-:W-:Y:S02]  /*1a30*/  UIADD3 UR5, UPT, UPT, UR7, -0x1, URZ ;  /* 0xffffffff07057890 */ /* 0x000fe4000fffe0ff */
[----:B------:R-:W-:Y:S02]  /*1a40*/  UISETP.LT.U32.AND UP0, UPT, UR41, 0x19, UPT ;  /* 0x000000192900788c */ /* 0x000fe4000bf01070 */
[----:B------:R-:W-:Y:S02]  /*1a50*/  UISETP.GE.U32.AND UP2, UPT, UR5, -0x3f, UPT ;  /* 0xffffffc10500788c */ /* 0x000fe4000bf46070 */
[----:B------:R-:W-:Y:S01]  /*1a60*/  USEL UR40, UR41, 0x19, UP0 ;  /* 0x0000001929287887 */ /* 0x000fe20008000000 */
[----:B------:R-:W-:-:S03]  /*1a70*/  UMOV UR6, URZ ;  /* 0x000000ff00067c82 */ /* 0x000fc60008000000 */
[----:B------:R-:W-:Y:S02]  /*1a80*/  UIADD3 UR21, UPT, UPT, UR40, -0x1, URZ ;  /* 0xffffffff28157890 */ /* 0x000fe4000fffe0ff */
[----:B------:R-:W-:-:S03]  /*1a90*/  UIADD3 UR43, UPT, UPT, UR41, -UR40, URZ ;  /* 0x80000028292b7290 */ /* 0x000fc6000fffe0ff */
[----:B------:R-:W-:-:S04]  /*1aa0*/  @UP2 UIADD3 UR21, UPT, UPT, UR40, URZ, URZ ;  /* 0x000000ff28152290 */ /* 0x000fc8000fffe0ff */
[----:B--234-:R-:W-:-:S12]  /*1ab0*/  UIADD3 UR21, UPT, UPT, UR21, 0x1, URZ ;  /* 0x0000000115157890 */ /* 0x01cfd8000fffe0ff */
.L_x_43:
[----:B------:R-:W-:Y:S01]  /*1ac0*/  UISETP.NE.AND UP0, UPT, UR46, URZ, UPT ;  /* 0x000000ff2e00728c */ /* 0x000fe2000bf05270 */
[----:B------:R-:W2:Y:S08]  /*1ad0*/  S2UR UR46, SR_CgaCtaId ;  /* 0x00000000002e79c3 */ /* 0x000eb00000008800 */
[----:B------:R-:W-:Y:S05]  /*1ae0*/  BRA.U UP0, `(.L_x_24) ;  /* 0x0000000100347547 */ /* 0x000fea000b800000 */
[----:B------:R-:W3:Y:S01]  /*1af0*/  S2R R0, SR_CgaCtaId ;  /* 0x0000000000007919 */ /* 0x000ee20000008800 */
[----:B------:R-:W-:-:S04]  /*1b00*/  MOV R2, 0x400 ;  /* 0x0000040000027802 */ /* 0x000fc80000000f00 */
[----:B---3--:R-:W-:Y:S02]  /*1b10*/  LEA R0, R0, R2, 0x18 ;  /* 0x0000000200007211 */ /* 0x008fe400078ec0ff */
[----:B------:R-:W-:-:S03]  /*1b20*/  SHF.L.U32 R2, R8, 0x1f, RZ ;  /* 0x0000001f08027819 */ /* 0x000fc600000006ff */
[----:B------:R-:W-:-:S04]  /*1b30*/  IMAD R0, R9, 0x8, R0 ;  /* 0x0000000809007824 */ /* 0x000fc800078e0200 */
[----:B------:R-:W3:Y:S02]  /*1b40*/  SYNCS.PHASECHK.TRANS64.TRYWAIT P0, [R0+URZ+0x240], R2 ;  /* 0x00024002000075a7 */ /* 0x000ee400080011ff */
[----:B---3--:R-:W-:Y:S05]  /*1b50*/  @!P0 BRA `(.L_x_25) ;  /* 0x0000007c00208947 */ /* 0x008fea0003800000 */
.L_x_149:
[----:B------:R-:W-:Y:S01]  /*1b60*/  VIADD R9, R9, 0x1 ;  /* 0x0000000109097836 */ /* 0x000fe20000000000 */
[----:B------:R3:W-:Y:S04]  /*1b70*/  SYNCS.ARRIVE.TRANS64.A1T0 RZ, [R0+URZ+0x230], RZ ;  /* 0x000230ff00ff79a7 */ /* 0x0007e800081000ff */
[----:B------:R-:W-:-:S04]  /*1b80*/  ISETP.NE.AND P0, PT, R9, 0x2, PT ;  /* 0x000000020900780c */ /* 0x000fc80003f05270 */
[----:B------:R-:W-:Y:S02]  /*1b90*/  SEL R9, R9, RZ, P0 ;  /* 0x000000ff09097207 */ /* 0x000fe40000000000 */
[----:B---3--:R-:W-:-:S04]  /*1ba0*/  SEL R0, RZ, 0x1, P0 ;  /* 0x00000001ff007807 */ /* 0x008fc80000000000 */
[----:B------:R-:W-:-:S07]  /*1bb0*/  LOP3.LUT R8, R8, R0, RZ, 0x3c, !PT ;  /* 0x0000000008087212 */ /* 0x000fce00078e3cff */
.L_x_24:
[----:B------:R-:W-:Y:S01]  /*1bc0*/  UMOV UR7, 0x400 ;  /* 0x0000040000077882 */ /* 0x000fe20000000000 */
[----:B------:R-:W-:Y:S01]  /*1bd0*/  SHF.L.U32 R0, R12, 0x1f, RZ ;  /* 0x0000001f0c007819 */ /* 0x000fe200000006ff */
[----:B--2---:R-:W-:Y:S02]  /*1be0*/  ULEA UR7, UR46, UR7, 0x18 ;  /* 0x000000072e077291 */ /* 0x004fe4000f8ec0ff */
[----:B------:R-:W-:Y:S02]  /*1bf0*/  UISETP.GE.U32.AND UP0, UPT, UR45, 0x3f, UPT ;  /* 0x0000003f2d00788c */ /* 0x000fe4000bf06070 */
[----:B------:R-:W-:Y:S02]  /*1c00*/  ULEA UR5, UR6, UR7, 0x3 ;  /* 0x0000000706057291 */ /* 0x000fe4000f8e18ff */
[----:B------:R-:W-:Y:S02]  /*1c10*/  USHF.L.U32 UR35, UR20, 0x6, URZ ;  /* 0x0000000614237899 */ /* 0x000fe400080006ff */
[----:B------:R-:W-:Y:S01]  /*1c20*/  UIMAD UR11, UR24, 0xc0, UR44 ;  /* 0x000000c0180b78a4 */ /* 0x000fe2000f8e022c */
[----:B------:R-:W-:-:S04]  /*1c30*/  UMOV UR14, URZ ;  /* 0x000000ff000e7c82 */ /* 0x000fc80008000000 */
[----:B------:R2:W3:Y:S01]  /*1c40*/  SYNCS.PHASECHK.TRANS64.TRYWAIT P0, [UR5+0xc8], R0 ;  /* 0x0000c800ff0075a7 */ /* 0x0004e20008001105 */
[----:B------:R-:W-:Y:S06]  /*1c50*/  BRA.U !UP0, `(.L_x_26) ;  /* 0x0000000108bc7547 */ /* 0x000fec000b800000 */
[----:B------:R-:W-:Y:S01]  /*1c60*/  UMOV UR13, URZ ;  /* 0x000000ff000d7c82 */ /* 0x000fe20008000000 */
[----:B------:R-:W-:-:S05]  /*1c70*/  UMOV UR5, UR6 ;  /* 0x0000000600057c82 */ /* 0x000fca0008000000 */
.L_x_32:
[----:B---3--:R-:W-:Y:S01]  /*1c80*/  @!P3 MOV R2, 0x2000 ;  /* 0x000020000002b802 */ /* 0x008fe20000000f00 */
[----:B------:R-:W-:Y:S01]  /*1c90*/  ULEA UR33, UR5, UR7, 0x3 ;  /* 0x0000000705217291 */ /* 0x000fe2000f8e18ff */
[----:B-1-34-:R-:W-:Y:S11]  /*1ca0*/  @P0 BRA `(.L_x_27) ;  /* 0x00000000000c0947 */ /* 0x01aff60003800000 */
[----:B------:R-:W-:Y:S04]  /*1cb0*/  SHF.L.U32 R3, R12, 0x1f, RZ ;  /* 0x0000001f0c037819 */ /* 0x000fe800000006ff */
[----:B------:R-:W3:Y:S02]  /*1cc0*/  SYNCS.PHASECHK.TRANS64.TRYWAIT P0, [UR33+0xc8], R3 ;  /* 0x0000c803ff0075a7 */ /* 0x000ee40008001121 */
[----:B---3--:R-:W-:Y:S05]  /*1cd0*/  @!P0 BRA `(.L_x_28) ;  /* 0x0000007800d48947 */ /* 0x008fea0003800000 */
.L_x_27:
[----:B------:R3:W-:Y:S01]  /*1ce0*/  @!P3 SYNCS.ARRIVE.TRANS64 RZ, [UR33], R2 ;  /* 0x00000002ffffb9a7 */ /* 0x0007e20008000021 */
[----:B------:R-:W-:Y:S04]  /*1cf0*/  ULOP3.LUT UR6, UR26, 0x2, URZ, 0xfc, !UPT ;  /* 0x000000021a067892 */ /* 0x000fe8000f8efcff */
[----:B------:R-:W-:Y:S09]  /*1d00*/  UISETP.NE.AND UP0, UPT, UR6, 0x2, UPT ;  /* 0x000000020600788c */ /* 0x000ff2000bf05270 */
[----:B------:R-:W-:Y:S05]  /*1d10*/  BRA.U UP0, `(.L_x_29) ;  /* 0x0000000100047547 */ /* 0x000fea000b800000 */
[----:B-1----:R-:W-:Y:S05]  /*1d20*/  BPT.TRAP 0x1 ;  /* 0x000000040000795c */ /* 0x002fea0000300000 */
.L_x_29:
[----:B------:R-:W-:Y:S04]  /*1d30*/  BSSY.RECONVERGENT B0, `(.L_x_30) ;  /* 0x0000003000007945 */ /* 0x000fe80003800200 */
[----:B------:R-:W-:Y:S05]  /*1d40*/  @P2 BRA `(.L_x_31) ;  /* 0x0000000000042947 */ /* 0x000fea0003800000 */
[----:B-1----:R-:W-:Y:S05]  /*1d50*/  BPT.TRAP 0x1 ;  /* 0x000000040000795c */ /* 0x002fea0000300000 */
.L_x_31:
[----:B-1----:R-:W-:Y:S05]  /*1d60*/  BSYNC.RECONVERGENT B0 ;  /* 0x0000000000007941 */ /* 0x002fea0003800200 */
.L_x_30:
[----:B------:R-:W-:Y:S02]  /*1d70*/  UIADD3 UR6, UPT, UPT, UR5, 0x1, URZ ;  /* 0x0000000105067890 */ /* 0x000fe4000fffe0ff */
[----:B------:R-:W-:Y:S02]  /*1d80*/  UIADD3 UR16, UP1, UPT, UR28, 0x80, URZ ;  /* 0x000000801c107890 */ /* 0x000fe4000ff3e0ff */
[----:B------:R-:W-:Y:S02]  /*1d90*/  UISETP.NE.AND UP0, UPT, UR6, 0x19, UPT ;  /* 0x000000190600788c */ /* 0x000fe4000bf05270 */
[----:B------:R-:W-:Y:S02]  /*1da0*/  ULEA UR32, UR5, UR7, 0xb ;  /* 0x0000000705207291 */ /* 0x000fe4000f8e58ff */
[----:B------:R-:W-:Y:S02]  /*1db0*/  USEL UR9, URZ, 0x1, UP0 ;  /* 0x00000001ff097887 */ /* 0x000fe40008000000 */
[----:B------:R-:W-:Y:S02]  /*1dc0*/  USEL UR6, UR6, URZ, UP0 ;  /* 0x000000ff06067287 */ /* 0x000fe40008000000 */
[----:B------:R-:W-:Y:S02]  /*1dd0*/  USHF.L.U32 UR34, UR13, 0x5, URZ ;  /* 0x000000050d227899 */ /* 0x000fe400080006ff */
[----:B------:R-:W-:Y:S01]  /*1de0*/  ULEA UR8, UR6, UR7, 0x3 ;  /* 0x0000000706087291 */ /* 0x000fe2000f8e18ff */
[----:B------:R-:W-:Y:S01]  /*1df0*/  LOP3.LUT R12, R12, UR9, RZ, 0x3c, !PT ;  /* 0x000000090c0c7c12 */ /* 0x000fe2000f8e3cff */
[----:B------:R-:W-:Y:S02]  /*1e00*/  UIADD3.X UR17, UPT, UPT, URZ, UR29, URZ, UP1, !UPT ;  /* 0x0000001dff117290 */ /* 0x000fe40008ffe4ff */
[----:B------:R-:W-:Y:S01]  /*1e10*/  UIADD3 UR32, UPT, UPT, UR32, 0x5600, URZ ;  /* 0x0000560020207890 */ /* 0x000fe2000fffe0ff */
[----:B--2---:R-:W-:Y:S01]  /*1e20*/  SHF.L.U32 R0, R12, 0x1f, RZ ;  /* 0x0000001f0c007819 */ /* 0x004fe200000006ff */
[----:B------:R-:W-:Y:S02]  /*1e30*/  UIADD3 UR14, UP0, UPT, UR28, 0x180, URZ ;  /* 0x000001801c0e7890 */ /* 0x000fe4000ff1e0ff */
[----:B------:R-:W-:Y:S01]  /*1e40*/  UIADD3 UR13, UPT, UPT, UR13, 0x1, URZ ;  /* 0x000000010d0d7890 */ /* 0x000fe2000fffe0ff */
[----:B------:R4:W1:Y:S01]  /*1e50*/  SYNCS.PHASECHK.TRANS64.TRYWAIT P0, [UR8+0xc8], R0 ;  /* 0x0000c800ff0075a7 */ /* 0x0008620008001108 */
[----:B------:R-:W-:Y:S01]  /*1e60*/  UIMAD UR8, UR5, 0x1800, UR4 ;  /* 0x00001800050878a4 */ /* 0x000fe2000f8e0204 */
[----:B------:R-:W-:Y:S01]  /*1e70*/  UMOV UR18, 0x0 ;  /* 0x0000000000127882 */ /* 0x000fe20000000000 */
[----:B------:R-:W-:Y:S02]  /*1e80*/  UMOV UR19, 0x10000000 ;  /* 0x1000000000137882 */ /* 0x000fe40000000000 */
[----:B------:R-:W-:Y:S01]  /*1e90*/  UIADD3 UR8, UPT, UPT, UR7, 0x11e00, UR8 ;  /* 0x00011e0007087890 */ /* 0x000fe2000fffe008 */
[----:B------:R-:W-:Y:S01]  /*1ea0*/  UTMALDG.3D [UR32], [UR16], desc[UR18] ;  /* 0x00001220100075b4 */ /* 0x000fe20008011000 */
[----:B------:R-:W-:Y:S02]  /*1eb0*/  UIADD3.X UR15, UPT, UPT, URZ, UR29, URZ, UP0, !UPT ;  /* 0x0000001dff0f7290 */ /* 0x000fe400087fe4ff */
[----:B------:R-:W-:Y:S01]  /*1ec0*/  UISETP.NE.AND UP0, UPT, UR13, UR21, UPT ;  /* 0x000000150d00728c */ /* 0x000fe2000bf05270 */
[----:B------:R-:W-:Y:S01]  /*1ed0*/  UMOV UR5, 0x30000 ;  /* 0x0003000000057882 */ /* 0x000fe20000000000 */
[----:B------:R-:W-:Y:S01]  /*1ee0*/  UMOV UR12, UR36 ;  /* 0x00000024000c7c82 */ /* 0x000fe20008000000 */
[----:B------:R-:W-:Y:S01]  /*1ef0*/  UMOV UR9, UR33 ;  /* 0x0000002100097c82 */ /* 0x000fe20008000000 */
[----:B------:R-:W-:Y:S03]  /*1f00*/  UMOV UR10, UR34 ;  /* 0x00000022000a7c82 */ /* 0x000fe60008000000 */
[----:B------:R2:W-:Y:S02]  /*1f10*/  UTMALDG.3D.MULTICAST [UR8], [UR14], UR5, desc[UR18] ;  /* 0x000012080e0073b4 */ /* 0x0005e40008011805 */
[----:B--2---:R-:W-:Y:S01]  /*1f20*/  UMOV UR14, UR21 ;  /* 0x00000015000e7c82 */ /* 0x004fe20008000000 */
[----:B------:R-:W-:Y:S01]  /*1f30*/  UMOV UR5, UR6 ;  /* 0x0000000600057c82 */ /* 0x000fe20008000000 */
[----:B------:R-:W-:Y:S05]  /*1f40*/  BRA.U UP0, `(.L_x_32) ;  /* 0xfffffffd004c7547 */ /* 0x000fea000b83ffff */
.L_x_26:
[----:B------:R-:W-:Y:S01]  /*1f50*/  ULEA UR5, UR6, UR7, 0x3 ;  /* 0x0000000706057291 */ /* 0x000fe2000f8e18ff */
[----:B--2-4-:R-:W-:Y:S01]  /*1f60*/  SHF.L.U32 R0, R12, 0x1f, RZ ;  /* 0x0000001f0c007819 */ /* 0x014fe200000006ff */
[----:B------:R-:W-:Y:S01]  /*1f70*/  @!P1 SYNCS.ARRIVE.TRANS64.A1T0 RZ, [UR7+0x1c8], RZ ;  /* 0x0001c8ffffff99a7 */ /* 0x000fe20008100007 */
[----:B------:R-:W-:-:S06]  /*1f80*/  UISETP.GT.AND UP0, UPT, UR41, UR40, UPT ;  /* 0x000000282900728c */ /* 0x000fcc000bf04270 */
[----:B-1-3--:R1:W2:Y:S03]  /*1f90*/  SYNCS.PHASECHK.TRANS64.TRYWAIT P0, [UR5+0xc8], R0 ;  /* 0x0000c800ff0075a7 */ /* 0x00a2a60008001105 */
[----:B------:R-:W-:Y:S05]  /*1fa0*/  BRA.U !UP0, `(.L_x_33) ;  /* 0x0000000108c07547 */ /* 0x000fea000b800000 */
[----:B------:R-:W-:Y:S01]  /*1fb0*/  UIADD3 UR13, UPT, UPT, UR43, UR14, URZ ;  /* 0x0000000e2b0d7290 */ /* 0x000fe2000fffe0ff */
[----:B------:R-:W-:-:S11]  /*1fc0*/  UMOV UR5, UR6 ;  /* 0x0000000600057c82 */ /* 0x000fd60008000000 */
.L_x_39:
[----:B--2---:R-:W-:Y:S01]  /*1fd0*/  @!P3 MOV R2, 0x2000 ;  /* 0x000020000002b802 */ /* 0x004fe20000000f00 */
[----:B------:R-:W-:Y:S01]  /*1fe0*/  ULEA UR17, UR5, UR7, 0x3 ;  /* 0x0000000705117291 */ /* 0x000fe2000f8e18ff */
[----:B--234-:R-:W-:Y:S11]  /*1ff0*/  @P0 BRA `(.L_x_34) ;  /* 0x00000000000c0947 */ /* 0x01cff60003800000 */
[----:B------:R-:W-:Y:S04]  /*2000*/  SHF.L.U32 R3, R12, 0x1f, RZ ;  /* 0x0000001f0c037819 */ /* 0x000fe800000006ff */
[----:B------:R-:W2:Y:S02]  /*2010*/  SYNCS.PHASECHK.TRANS64.TRYWAIT P0, [UR17+0xc8], R3 ;  /* 0x0000c803ff0075a7 */ /* 0x000ea40008001111 */
[----:B--2---:R-:W-:Y:S05]  /*2020*/  @!P0 BRA `(.L_x_35) ;  /* 0x0000007800188947 */ /* 0x004fea0003800000 */
.L_x_34:
[----:B------:R2:W-:Y:S01]  /*2030*/  @!P3 SYNCS.ARRIVE.TRANS64 RZ, [UR17], R2 ;  /* 0x00000002ffffb9a7 */ /* 0x0005e20008000011 */
[----:B------:R-:W-:Y:S04]  /*2040*/  ULOP3.LUT UR6, UR26, 0x2, URZ, 0xfc, !UPT ;  /* 0x000000021a067892 */ /* 0x000fe8000f8efcff */
[----:B------:R-:W-:Y:S09]  /*2050*/  UISETP.NE.AND UP0, UPT, UR6, 0x2, UPT ;  /* 0x000000020600788c */ /* 0x000ff2000bf05270 */
[----:B------:R-:W-:Y:S05]  /*2060*/  BRA.U UP0, `(.L_x_36) ;  /* 0x0000000100047547 */ /* 0x000fea000b800000 */
[----:B------:R-:W-:Y:S05]  /*2070*/  BPT.TRAP 0x1 ;  /* 0x000000040000795c */ /* 0x000fea0000300000 */
.L_x_36:
[----:B------:R-:W-:Y:S04]  /*2080*/  BSSY.RECONVERGENT B0, `(.L_x_37) ;  /* 0x0000003000007945 */ /* 0x000fe80003800200 */
[----:B------:R-:W-:Y:S05]  /*2090*/  @P2 BRA `(.L_x_38) ;  /* 0x0000000000042947 */ /* 0x000fea0003800000 */
[----:B------:R-:W-:Y:S05]  /*20a0*/  BPT.TRAP 0x1 ;  /* 0x000000040000795c */ /* 0x000fea0000300000 */
.L_x_38:
[----:B------:R-:W-:Y:S05]  /*20b0*/  BSYNC.RECONVERGENT B0 ;  /* 0x0000000000007941 */ /* 0x000fea0003800200 */
.L_x_37:
[----:B------:R-:W-:Y:S02]  /*20c0*/  UIADD3 UR6, UPT, UPT, UR5, 0x1, URZ ;  /* 0x0000000105067890 */ /* 0x000fe4000fffe0ff */
[----:B------:R-:W-:Y:S02]  /*20d0*/  ULEA UR16, UR5, UR7, 0xb ;  /* 0x0000000705107291 */ /* 0x000fe4000f8e58ff */
[----:B------:R-:W-:Y:S02]  /*20e0*/  UISETP.NE.AND UP0, UPT, UR6, 0x19, UPT ;  /* 0x000000190600788c */ /* 0x000fe4000bf05270 */
[----:B------:R-:W-:Y:S02]  /*20f0*/  UIADD3 UR24, UP1, UPT, UR28, 0x80, URZ ;  /* 0x000000801c187890 */ /* 0x000fe4000ff3e0ff */
[----:B------:R-:W-:Y:S02]  /*2100*/  USEL UR9, URZ, 0x1, UP0 ;  /* 0x00000001ff097887 */ /* 0x000fe40008000000 */
[----:B------:R-:W-:Y:S02]  /*2110*/  USEL UR6, UR6, URZ, UP0 ;  /* 0x000000ff06067287 */ /* 0x000fe40008000000 */
[----:B------:R-:W-:Y:S02]  /*2120*/  USHF.L.U32 UR18, UR14, 0x5, URZ ;  /* 0x000000050e127899 */ /* 0x000fe400080006ff */
[----:B------:R-:W-:Y:S01]  /*2130*/  ULEA UR8, UR6, UR7, 0x3 ;  /* 0x0000000706087291 */ /* 0x000fe2000f8e18ff */
[----:B------:R-:W-:Y:S01]  /*2140*/  LOP3.LUT R12, R12, UR9, RZ, 0x3c, !PT ;  /* 0x000000090c0c7c12 */ /* 0x000fe2000f8e3cff */
[----:B------:R-:W-:Y:S02]  /*2150*/  UIADD3 UR16, UPT, UPT, UR16, 0x5600, URZ ;  /* 0x0000560010107890 */ /* 0x000fe4000fffe0ff */
[----:B------:R-:W-:Y:S01]  /*2160*/  UIADD3.X UR25, UPT, UPT, URZ, UR29, URZ, UP1, !UPT ;  /* 0x0000001dff197290 */ /* 0x000fe20008ffe4ff */
[----:B-1----:R-:W-:Y:S01]  /*2170*/  SHF.L.U32 R0, R12, 0x1f, RZ ;  /* 0x0000001f0c007819 */ /* 0x002fe200000006ff */
[----:B------:R-:W-:Y:S02]  /*2180*/  UIADD3 UR22, UP0, UPT, UR28, 0x180, URZ ;  /* 0x000001801c167890 */ /* 0x000fe4000ff1e0ff */
[----:B------:R-:W-:Y:S01]  /*2190*/  UIADD3 UR14, UPT, UPT, UR14, 0x1, URZ ;  /* 0x000000010e0e7890 */ /* 0x000fe2000fffe0ff */
[----:B------:R3:W4:Y:S01]  /*21a0*/  SYNCS.PHASECHK.TRANS64.TRYWAIT P0, [UR8+0xc8], R0 ;  /* 0x0000c800ff0075a7 */ /* 0x0007220008001108 */
[----:B------:R-:W-:Y:S01]  /*21b0*/  UIMAD UR8, UR5, 0x1800, UR4 ;  /* 0x00001800050878a4 */ /* 0x000fe2000f8e0204 */
[----:B------:R-:W-:Y:S01]  /*21c0*/  UMOV UR30, 0x0 ;  /* 0x00000000001e7882 */ /* 0x000fe20000000000 */
[----:B------:R-:W-:Y:S01]  /*21d0*/  UMOV UR31, 0x10000000 ;  /* 0x10000000001f7882 */ /* 0x000fe20000000000 */
[----:B------:R-:W-:Y:S01]  /*21e0*/  UMOV UR19, UR35 ;  /* 0x0000002300137c82 */ /* 0x000fe20008000000 */
[----:B------:R-:W-:Y:S01]  /*21f0*/  UMOV UR20, UR36 ;  /* 0x0000002400147c82 */ /* 0x000fe20008000000 */
[----:B------:R-:W-:Y:S01]  /*2200*/  UIADD3 UR8, UPT, UPT, UR7, 0x11e00, UR8 ;  /* 0x00011e0007087890 */ /* 0x000fe2000fffe008 */
[----:B------:R-:W-:Y:S01]  /*2210*/  UTMALDG.3D [UR16], [UR24], desc[UR30] ;  /* 0x00001e10180075b4 */ /* 0x000fe20008011000 */
[----:B------:R-:W-:Y:S01]  /*2220*/  UIADD3.X UR23, UPT, UPT, URZ, UR29, URZ, UP0, !UPT ;  /* 0x0000001dff177290 */ /* 0x000fe200087fe4ff */
[----:B------:R-:W-:Y:S01]  /*2230*/  UMOV UR5, 0x30000 ;  /* 0x0003000000057882 */ /* 0x000fe20000000000 */
[----:B------:R-:W-:Y:S01]  /*2240*/  UMOV UR12, UR36 ;  /* 0x00000024000c7c82 */ /* 0x000fe20008000000 */
[----:B------:R-:W-:Y:S01]  /*2250*/  UMOV UR9, UR17 ;  /* 0x0000001100097c82 */ /* 0x000fe20008000000 */
[----:B------:R-:W-:Y:S01]  /*2260*/  UMOV UR10, UR18 ;  /* 0x00000012000a7c82 */ /* 0x000fe20008000000 */
[----:B------:R-:W-:Y:S04]  /*2270*/  UISETP.NE.AND UP0, UPT, UR14, UR13, UPT ;  /* 0x0000000d0e00728c */ /* 0x000fe8000bf05270 */
[----:B------:R1:W-:Y:S02]  /*2280*/  UTMALDG.3D.MULTICAST [UR8], [UR22], UR5, desc[UR30] ;  /* 0x00001e08160073b4 */ /* 0x0003e40008011805 */
[----:B-1----:R-:W-:Y:S03]  /*2290*/  UMOV UR5, UR6 ;  /* 0x0000000600057c82 */ /* 0x002fe60008000000 */
[----:B------:R-:W-:Y:S05]  /*22a0*/  BRA.U UP0, `(.L_x_39) ;  /* 0xfffffffd00487547 */ /* 0x000fea000b83ffff */
.L_x_33:
[C---:B------:R-:W-:Y:S01]  /*22b0*/  LEA R3, R11.reuse, UR7, 0x3 ;  /* 0x000000070b037c11 */ /* 0x040fe2000f8e18ff */
[----:B------:R-:W-:Y:S01]  /*22c0*/  NOP ;  /* 0x0000000000007918 */ /* 0x000fe20000000000 */
[----:B-1-3--:R-:W-:Y:S02]  /*22d0*/  SHF.L.U32 R0, R10, 0x1f, RZ ;  /* 0x0000001f0a007819 */ /* 0x00afe400000006ff */
[----:B------:R-:W-:Y:S02]  /*22e0*/  LEA R4, R11, UR7, 0x4 ;  /* 0x000000070b047c11 */ /* 0x000fe4000f8e20ff */
[----:B--2-4-:R-:W1:Y:S02]  /*22f0*/  SYNCS.PHASECHK.TRANS64.TRYWAIT P0, [R3+URZ+0x1d0], R0 ;  /* 0x0001d000030075a7 */ /* 0x014e6400080011ff */
[----:B-1----:R-:W-:Y:S05]  /*2300*/  @!P0 BRA `(.L_x_40) ;  /* 0x0000007400788947 */ /* 0x002fea0003800000 */
.L_x_152:
[----:B------:R-:W2:Y:S01]  /*2310*/  LDS.128 R4, [R4+0x260] ;  /* 0x0002600004047984 */ /* 0x000ea20000000c00 */
[----:B------:R-:W-:Y:S01]  /*2320*/  UISETP.GE.AND UP0, UPT, UR42, 0x1, UPT ;  /* 0x000000012a00788c */ /* 0x000fe2000bf06270 */
[----:B------:R-:W-:Y:S01]  /*2330*/  @!PT LDS RZ, [RZ] ;  /* 0x00000000fffff984 */ /* 0x000fe20000000800 */
[----:B------:R-:W-:Y:S01]  /*2340*/  @!PT LDS RZ, [RZ] ;  /* 0x00000000fffff984 */ /* 0x000fe20000000800 */
[----:B------:R-:W-:Y:S01]  /*2350*/  @!PT LDS RZ, [RZ] ;  /* 0x00000000fffff984 */ /* 0x000fe20000000800 */
[----:B------:R-:W-:Y:S01]  /*2360*/  @!PT LDS RZ, [RZ] ;  /* 0x00000000fffff984 */ /* 0x000fe20000000800 */
[----:B------:R3:W-:Y:S06]  /*2370*/  MEMBAR.ALL.CTA ;  /* 0x0000000000007992 */ /* 0x0007ec0000008000 */
[----:B---3--:R-:W3:Y:S01]  /*2380*/  FENCE.VIEW.ASYNC.S ;  /* 0x00000000000073c6 */ /* 0x008ee20000000000 */
[----:B--2---:R-:W-:-:S13]  /*2390*/  LOP3.LUT P0, RZ, R6, 0x1, RZ, 0xc0, !PT ;  /* 0x0000000106ff7812 */ /* 0x004fda000780c0ff */
[----:B---3--:R-:W-:Y:S01]  /*23a0*/  VOTEU.ANY UP1, P0 ;  /* 0x0000000000ff7886 */ /* 0x008fe20000020100 */
[----:B------:R-:W-:-:S13]  /*23b0*/  PLOP3.LUT P0, PT, PT, PT, UP1, 0x80, 0x8 ;  /* 0x000000000008781c */ /* 0x000fda0003f0f018 */
[----:B-1----:R-:W-:Y:S02]  /*23c0*/  @P0 LOP3.LUT R0, R5, 0xffff, RZ, 0xc0, !PT ;  /* 0x0000ffff05000812 */ /* 0x002fe400078ec0ff */
[----:B------:R-:W-:Y:S02]  /*23d0*/  @P0 MOV R2, R4 ;  /* 0x0000000400020202 */ /* 0x000fe40000000f00 */
[----:B------:R-:W-:Y:S01]  /*23e0*/  @P0 R2UR UR8, R0 ;  /* 0x00000000000802ca */ /* 0x000fe200000e0000 */
[----:B------:R-:W-:Y:S01]  /*23f0*/  VIADD R0, R3, 0x1e0 ;  /* 0x000001e003007836 */ /* 0x000fe20000000000 */
[----:B------:R-:W-:Y:S02]  /*2400*/  @P0 SHF.R.U32.HI R4, RZ, 0x10, R5 ;  /* 0x00000010ff040819 */ /* 0x000fe40000011605 */
[----:B------:R-:W-:Y:S02]  /*2410*/  @P0 R2UR UR9, R2 ;  /* 0x00000000020902ca */ /* 0x000fe400000e0000 */
[----:B------:R-:W-:-:S02]  /*2420*/  PRMT R0, RZ, 0x654, R0 ;  /* 0x00000654ff007816 */ /* 0x000fc40000000000 */
[----:B------:R-:W-:Y:S02]  /*2430*/  @P0 R2UR UR5, R4 ;  /* 0x00000000040502ca */ /* 0x000fe400000e0000 */
[----:B------:R1:W-:Y:S03]  /*2440*/  SYNCS.ARRIVE.TRANS64.RED.A1T0 RZ, [R0+URZ], RZ ;  /* 0x000000ff00ff79a7 */ /* 0x0003e600081004ff */
[----:B------:R-:W-:-:S04]  /*2450*/  @UP1 UMOV UR27, UR8 ;  /* 0x00000008001b1c82 */ /* 0x000fc80008000000 */
[----:B------:R-:W-:-:S04]  /*2460*/  @UP1 UMOV UR37, UR9 ;  /* 0x0000000900251c82 */ /* 0x000fc80008000000 */
[----:B------:R-:W-:Y:S01]  /*2470*/  @UP1 UMOV UR36, UR5 ;  /* 0x0000000500241c82 */ /* 0x000fe20008000000 */
[----:B------:R-:W-:Y:S05]  /*2480*/  BRA.U !UP0, `(.L_x_41) ;  /* 0x0000000108d47547 */ /* 0x000fea000b800000 */
[----:B------:R-:W2:Y:S01]  /*2490*/  LDCU.128 UR12, c[0x0][0xb10] ;  /* 0x00016200ff0c77ac */ /* 0x000ea20008000c00 */
[----:B------:R-:W3:Y:S01]  /*24a0*/  LDCU UR24, c[0x0][0xb20] ;  /* 0x00016400ff1877ac */ /* 0x000ee20008000800 */
[----:B------:R-:W4:Y:S01]  /*24b0*/  LDCU UR20, c[0x0][0xb0c] ;  /* 0x00016180ff1477ac */ /* 0x000f220008000800 */
[----:B------:R-:W1:Y:S01]  /*24c0*/  LDCU.64 UR10, c[0x0][0xb28] ;  /* 0x00016500ff0a77ac */ /* 0x000e620008000a00 */
[----:B------:R-:W-:Y:S02]  /*24d0*/  UISETP.NE.AND UP3, UPT, UR42, 0x1, UPT ;  /* 0x000000012a00788c */ /* 0x000fe4000bf65270 */
[----:B--2---:R-:W-:Y:S02]  /*24e0*/  UIMAD.WIDE.U32 UR16, UR38, UR15, URZ ;  /* 0x0000000f261072a5 */ /* 0x004fe4000f8e00ff */
[----:B------:R-:W-:Y:S02]  /*24f0*/  UIMAD.WIDE.U32 UR8, UR39, UR12, URZ ;  /* 0x0000000c270872a5 */ /* 0x000fe4000f8e00ff */
[----:B------:R-:W-:-:S02]  /*2500*/  UISETP.NE.AND UP0, UPT, UR14, 0x1, UPT ;  /* 0x000000010e00788c */ /* 0x000fc4000bf05270 */
[----:B------:R-:W-:Y:S01]  /*2510*/  UIMAD.WIDE.U32 UR22, UR27, UR15, URZ ;  /* 0x0000000f1b1672a5 */ /* 0x000fe2000f8e00ff */
[----:B------:R-:W-:Y:S02]  /*2520*/  UMOV UR16, UR17 ;  /* 0x0000001100107c82 */ /* 0x000fe40008000000 */
[----:B------:R-:W-:Y:S01]  /*2530*/  UMOV UR8, UR9 ;  /* 0x0000000900087c82 */ /* 0x000fe20008000000 */
[----:B---3--:R-:W-:Y:S02]  /*2540*/  USHF.R.U32.HI UR16, URZ, UR24, UR16 ;  /* 0x00000018ff107299 */ /* 0x008fe40008011610 */
[----:B------:R-:W-:Y:S02]  /*2550*/  USHF.R.U32.HI UR9, URZ, UR13, UR8 ;  /* 0x0000000dff097299 */ /* 0x000fe40008011608 */
[----:B----4-:R-:W-:Y:S02]  /*2560*/  UISETP.NE.AND UP2, UPT, UR20, 0x1, UPT ;  /* 0x000000011400788c */ /* 0x010fe4000bf45270 */
[----:B------:R-:W-:-:S02]  /*2570*/  USEL UR8, UR38, UR16, !UP0 ;  /* 0x0000001026087287 */ /* 0x000fc4000c000000 */
[----:B------:R-:W-:Y:S02]  /*2580*/  USEL UR9, UR39, UR9, !UP2 ;  /* 0x0000000927097287 */ /* 0x000fe4000d000000 */
[----:B-1----:R-:W-:Y:S01]  /*2590*/  UIMAD.WIDE.U32 UR16, UR8, UR10, URZ ;  /* 0x0000000a081072a5 */ /* 0x002fe2000f8e00ff */
[----:B------:R-:W-:Y:S01]  /*25a0*/  UMOV UR5, UR23 ;  /* 0x0000001700057c82 */ /* 0x000fe20008000000 */
[----:B------:R-:W-:Y:S02]  /*25b0*/  UIMAD.WIDE.U32 UR18, UR37, UR12, URZ ;  /* 0x0000000c251272a5 */ /* 0x000fe4000f8e00ff */
[----:B------:R-:W-:-:S03]  /*25c0*/  UIMAD.WIDE.U32 UR22, UR9, UR10, URZ ;  /* 0x0000000a091672a5 */ /* 0x000fc6000f8e00ff */
[----:B------:R-:W-:Y:S01]  /*25d0*/  UMOV UR16, UR17 ;  /* 0x0000001100107c82 */ /* 0x000fe20008000000 */
[----:B------:R-:W-:Y:S02]  /*25e0*/  USHF.R.U32.HI UR5, URZ, UR24, UR5 ;  /* 0x00000018ff057299 */ /* 0x000fe40008011605 */
[----:B------:R-:W-:Y:S01]  /*25f0*/  @UP3 USHF.R.U32.HI UR8, URZ, UR11, UR16 ;  /* 0x0000000bff083299 */ /* 0x000fe20008011610 */
[----:B------:R-:W-:Y:S01]  /*2600*/  UMOV UR18, UR19 ;  /* 0x0000001300127c82 */ /* 0x000fe20008000000 */
[----:B------:R-:W-:Y:S01]  /*2610*/  UMOV UR22, UR23 ;  /* 0x0000001700167c82 */ /* 0x000fe20008000000 */
[----:B------:R-:W-:Y:S02]  /*2620*/  USHF.R.U32.HI UR13, URZ, UR13, UR18 ;  /* 0x0000000dff0d7299 */ /* 0x000fe40008011612 */
[----:B------:R-:W-:Y:S02]  /*2630*/  USEL UR5, UR27, UR5, !UP0 ;  /* 0x000000051b057287 */ /* 0x000fe4000c000000 */
[----:B------:R-:W-:-:S02]  /*2640*/  @UP3 USHF.R.U32.HI UR9, URZ, UR11, UR22 ;  /* 0x0000000bff093299 */ /* 0x000fc40008011616 */
[----:B------:R-:W-:Y:S02]  /*2650*/  UIMAD UR12, UR42, UR8, URZ ;  /* 0x000000082a0c72a4 */ /* 0x000fe4000f8e02ff */
[----:B------:R-:W-:Y:S02]  /*2660*/  USEL UR8, UR37, UR13, !UP2 ;  /* 0x0000000d25087287 */ /* 0x000fe4000d000000 */
[----:B------:R-:W-:Y:S02]  /*2670*/  UIMAD UR15, UR42, UR9, URZ ;  /* 0x000000092a0f72a4 */ /* 0x000fe4000f8e02ff */
[----:B------:R-:W-:Y:S02]  /*2680*/  UISETP.GE.AND UP0, UPT, UR5, UR12, UPT ;  /* 0x0000000c0500728c */ /* 0x000fe4000bf06270 */
[----:B------:R-:W-:Y:S02]  /*2690*/  UIMAD.WIDE.U32 UR12, UR5, UR10, URZ ;  /* 0x0000000a050c72a5 */ /* 0x000fe4000f8e00ff */
[----:B------:R-:W-:-:S02]  /*26a0*/  UISETP.GE.OR UP0, UPT, UR8, UR15, UP0 ;  /* 0x0000000f0800728c */ /* 0x000fc40008706670 */
[----:B------:R-:W-:Y:S02]  /*26b0*/  UIMAD.WIDE.U32 UR16, UR8, UR10, URZ ;  /* 0x0000000a081072a5 */ /* 0x000fe4000f8e00ff */
[----:B------:R-:W-:Y:S01]  /*26c0*/  UIADD3 UR15, UPT, UPT, -UR8, URZ, URZ ;  /* 0x000000ff080f7290 */ /* 0x000fe2000fffe1ff */
[----:B------:R-:W-:Y:S01]  /*26d0*/  UMOV UR12, UR13 ;  /* 0x0000000d000c7c82 */ /* 0x000fe20008000000 */
[----:B------:R-:W-:Y:S02]  /*26e0*/  UIADD3 UR13, UPT, UPT, -UR5, URZ, URZ ;  /* 0x000000ff050d7290 */ /* 0x000fe4000fffe1ff */
[----:B------:R-:W-:-:S03]  /*26f0*/  USHF.R.U32.HI UR12, URZ, UR11, UR12 ;  /* 0x0000000bff0c7299 */ /* 0x000fc6000801160c */
[----:B------:R-:W-:Y:S01]  /*2700*/  @!UP0 UMOV UR10, UR17 ;  /* 0x00000011000a8c82 */ /* 0x000fe20008000000 */
[----:B------:R-:W-:Y:S02]  /*2710*/  UIMAD UR13, UR14, UR13, UR27 ;  /* 0x0000000d0e0d72a4 */ /* 0x000fe4000f8e021b */
[----:B------:R-:W-:Y:S02]  /*2720*/  USEL UR12, UR5, UR12, !UP3 ;  /* 0x0000000c050c7287 */ /* 0x000fe4000d800000 */
[----:B------:R-:W-:Y:S02]  /*2730*/  @!UP0 USHF.R.U32.HI UR10, URZ, UR11, UR10 ;  /* 0x0000000bff0a8299 */ /* 0x000fe4000801160a */
[----:B------:R-:W-:Y:S02]  /*2740*/  UIADD3 UR11, UPT, UPT, -UR12, URZ, URZ ;  /* 0x000000ff0c0b7290 */ /* 0x000fe4000fffe1ff */
[----:B------:R-:W-:Y:S02]  /*2750*/  @!UP0 USEL UR10, UR8, UR10, !UP3 ;  /* 0x0000000a080a8287 */ /* 0x000fe4000d800000 */
[----:B------:R-:W-:-:S02]  /*2760*/  UIMAD UR11, UR42, UR11, UR5 ;  /* 0x0000000b2a0b72a4 */ /* 0x000fc4000f8e0205 */
[----:B------:R-:W-:Y:S02]  /*2770*/  @!UP0 UIADD3 UR12, UPT, UPT, UR12, -UR10, URZ ;  /* 0x8000000a0c0c8290 */ /* 0x000fe4000fffe0ff */
[----:B------:R-:W-:Y:S02]  /*2780*/  @!UP0 UIMAD UR10, UR11, UR9, UR10 ;  /* 0x000000090b0a82a4 */ /* 0x000fe4000f8e020a */
[----:B------:R-:W-:Y:S02]  /*2790*/  @!UP0 UIMAD UR5, UR42, UR12, UR8 ;  /* 0x0000000c2a0582a4 */ /* 0x000fe4000f8e0208 */
[----:B------:R-:W-:Y:S02]  /*27a0*/  UIMAD UR9, UR20, UR15, UR37 ;  /* 0x0000000f140972a4 */ /* 0x000fe4000f8e0225 */
[----:B------:R-:W-:Y:S01]  /*27b0*/  UIMAD UR27, UR5, UR14, UR13 ;  /* 0x0000000e051b72a4 */ /* 0x000fe2000f8e020d */
[----:B------:R-:W-:Y:S02]  /*27c0*/  @!UP0 UMOV UR8, UR10 ;  /* 0x0000000a00088c82 */ /* 0x000fe40008000000 */
[----:B------:R-:W-:-:S12]  /*27d0*/  UIMAD UR37, UR8, UR20, UR9 ;  /* 0x00000014082572a4 */ /* 0x000fd8000f8e0209 */
.L_x_41:
[----:B------:R-:W2:Y:S02]  /*27e0*/  LDCU UR5, c[0x0][0xb30] ;  /* 0x00016600ff0577ac */ /* 0x000ea40008000800 */
[----:B--2---:R-:W-:-:S09]  /*27f0*/  UISETP.NE.AND UP0, UPT, UR5, 0x1, UPT ;  /* 0x000000010500788c */ /* 0x004fd2000bf05270 */
[----:B------:R-:W-:Y:S05]  /*2800*/  BRA.U UP0, `(.L_x_42) ;  /* 0x0000000100447547 */ /* 0x000fea000b800000 */
[----:B------:R-:W2:Y:S01]  /*2810*/  LDCU.128 UR12, c[0x0][0xb10] ;  /* 0x00016200ff0c77ac */ /* 0x000ea20008000c00 */
[----:B------:R-:W3:Y:S01]  /*2820*/  LDCU UR16, c[0x0][0xb0c] ;  /* 0x00016180ff1077ac */ /* 0x000ee20008000800 */
[----:B------:R-:W4:Y:S01]  /*2830*/  LDCU UR17, c[0x0][0xb20] ;  /* 0x00016400ff1177ac */ /* 0x000f220008000800 */
[----:B--2---:R-:W-:Y:S02]  /*2840*/  UIMAD.WIDE.U32 UR10, UR37, UR12, URZ ;  /* 0x0000000c250a72a5 */ /* 0x004fe4000f8e00ff */
[----:B------:R-:W-:Y:S02]  /*2850*/  UIMAD.WIDE.U32 UR8, UR27, UR15, URZ ;  /* 0x0000000f1b0872a5 */ /* 0x000fe4000f8e00ff */
[----:B---3--:R-:W-:Y:S02]  /*2860*/  UISETP.NE.AND UP2, UPT, UR16, 0x1, UPT ;  /* 0x000000011000788c */ /* 0x008fe4000bf45270 */
[----:B------:R-:W-:Y:S01]  /*2870*/  UISETP.NE.AND UP0, UPT, UR14, 0x1, UPT ;  /* 0x000000010e00788c */ /* 0x000fe2000bf05270 */
[----:B------:R-:W-:-:S02]  /*2880*/  UMOV UR10, UR11 ;  /* 0x0000000b000a7c82 */ /* 0x000fc40008000000 */
[----:B------:R-:W-:Y:S01]  /*2890*/  UMOV UR5, UR9 ;  /* 0x0000000900057c82 */ /* 0x000fe20008000000 */
[----:B------:R-:W-:Y:S02]  /*28a0*/  USHF.R.U32.HI UR13, URZ, UR13, UR10 ;  /* 0x0000000dff0d7299 */ /* 0x000fe4000801160a */
[----:B----4-:R-:W-:Y:S02]  /*28b0*/  USHF.R.U32.HI UR5, URZ, UR17, UR5 ;  /* 0x00000011ff057299 */ /* 0x010fe40008011605 */
[----:B------:R-:W-:Y:S02]  /*28c0*/  USEL UR8, UR37, UR13, !UP2 ;  /* 0x0000000d25087287 */ /* 0x000fe4000d000000 */
[----:B------:R-:W-:-:S04]  /*28d0*/  USEL UR5, UR27, UR5, !UP0 ;  /* 0x000000051b057287 */ /* 0x000fc8000c000000 */
[----:B------:R-:W-:Y:S02]  /*28e0*/  UIADD3 UR9, UPT, UPT, UR8, -UR5, URZ ;  /* 0x8000000508097290 */ /* 0x000fe4000fffe0ff */
[----:B------:R-:W-:Y:S02]  /*28f0*/  UIADD3 UR5, UPT, UPT, -UR8, UR5, URZ ;  /* 0x0000000508057290 */ /* 0x000fe4000fffe1ff */
[----:B------:R-:W-:Y:S02]  /*2900*/  UIMAD UR27, UR9, UR14, UR27 ;  /* 0x0000000e091b72a4 */ /* 0x000fe4000f8e021b */
[----:B------:R-:W-:-:S12]  /*2910*/  UIMAD UR37, UR5, UR16, UR37 ;  /* 0x00000010052572a4 */ /* 0x000fd8000f8e0225 */
.L_x_42:
[----:B------:R-:W-:Y:S01]  /*2920*/  VIADD R11, R11, 0x1 ;  /* 0x000000010b0b7836 */ /* 0x000fe20000000000 */
[----:B------:R-:W-:Y:S02]  /*2930*/  R2UR UR8, R80 ;  /* 0x00000000500872ca */ /* 0x000fe400000e0000 */
[----:B------:R-:W-:Y:S02]  /*2940*/  R2UR UR5, R79 ;  /* 0x000000004f0572ca */ /* 0x000fe400000e0000 */
[C---:B------:R-:W-:Y:S02]  /*2950*/  ISETP.NE.AND P0, PT, R11.reuse, 0x2, PT ;  /* 0x000000020b00780c */ /* 0x040fe40003f05270 */
[----:B------:R-:W-:Y:S02]  /*2960*/  PLOP3.LUT P1, PT, PT, PT, PT, 0x80, 0x8 ;  /* 0x000000000008781c */ /* 0x000fe40003f2f070 */
[----:B-1----:R-:W-:Y:S02]  /*2970*/  SEL R0, RZ, 0x1, P0 ;  /* 0x00000001ff007807 */ /* 0x002fe40000000000 */
[----:B------:R-:W-:-:S02]  /*2980*/  SEL R11, R11, RZ, P0 ;  /* 0x000000ff0b0b7207 */ /* 0x000fc40000000000 */
[----:B------:R-:W-:Y:S01]  /*2990*/  LOP3.LUT R10, R10, R0, RZ, 0x3c, !PT ;  /* 0x000000000a0a7212 */ /* 0x000fe200078e3cff */
[----:B------:R-:W-:Y:S02]  /*29a0*/  UIADD3 UR20, UPT, UPT, UR37, UR8, URZ ;  /* 0x0000000825147290 */ /* 0x000fe4000fffe0ff */
[----:B------:R-:W-:Y:S01]  /*29b0*/  UIADD3 UR24, UPT, UPT, UR27, UR5, URZ ;  /* 0x000000051b187290 */ /* 0x000fe2000fffe0ff */
[----:B------:R-:W-:Y:S11]  /*29c0*/  BRA.U UP1, `(.L_x_43) ;  /* 0xfffffff1013c7547 */ /* 0x000ff6000b83ffff */
[----:B------:R-:W-:Y:S01]  /*29d0*/  UIADD3 UR7, UPT, UPT, UR7, 0xc8, URZ ;  /* 0x000000c807077890 */ /* 0x000fe2000fffe0ff */
[----:B------:R-:W-:-:S03]  /*29e0*/  SHF.L.U32 R2, R12, 0x1f, RZ ;  /* 0x0000001f0c027819 */ /* 0x000fc600000006ff */
[----:B------:R-:W-:-:S09]  /*29f0*/  ULEA UR4, UR6, UR7, 0x3 ;  /* 0x0000000706047291 */ /* 0x000fd2000f8e18ff */
[----:B------:R-:W1:Y:S02]  /*2a00*/  SYNCS.PHASECHK.TRANS64.TRYWAIT P0, [UR4], R2 ;  /* 0x00000002ff0075a7 */ /* 0x000e640008001104 */
[----:B-1----:R-:W-:Y:S05]  /*2a10*/  @!P0 BRA `(.L_x_44) ;  /* 0x0000006c00c88947 */ /* 0x002fea0003800000 */
.L_x_154:
[----:B------:R-:W-:-:S04]  /*2a20*/  UIADD3 UR4, UPT, UPT, UR6, 0x1, URZ ;  /* 0x0000000106047890 */ /* 0x000fc8000fffe0ff */
[----:B------:R-:W-:-:S04]  /*2a30*/  UISETP.NE.AND UP0, UPT, UR4, 0x19, UPT ;  /* 0x000000190400788c */ /* 0x000fc8000bf05270 */
[----:B------:R-:W-:Y:S02]  /*2a40*/  USEL UR6, URZ, 0x1, UP0 ;  /* 0x00000001ff067887 */ /* 0x000fe40008000000 */
[----:B------:R-:W-:-:S04]  /*2a50*/  USEL UR4, UR4, URZ, UP0 ;  /* 0x000000ff04047287 */ /* 0x000fc80008000000 */
[----:B------:R-:W-:Y:S01]  /*2a60*/  ULEA UR5, UR4, UR7, 0x3 ;  /* 0x0000000704057291 */ /* 0x000fe2000f8e18ff */
[----:B-1----:R-:W-:-:S04]  /*2a70*/  LOP3.LUT R2, R12, UR6, RZ, 0x3c, !PT ;  /* 0x000000060c027c12 */ /* 0x002fc8000f8e3cff */
[----:B------:R-:W-:-:S04]  /*2a80*/  SHF.L.U32 R3, R2, 0x1f, RZ ;  /* 0x0000001f02037819 */ /* 0x000fc800000006ff */
[----:B------:R-:W1:Y:S02]  /*2a90*/  SYNCS.PHASECHK.TRANS64.TRYWAIT P0, [UR5], R3 ;  /* 0x00000003ff0075a7 */ /* 0x000e640008001105 */
[----:B-1----:R-:W-:Y:S05]  /*2aa0*/  @!P0 BRA `(.L_x_45) ;  /* 0x0000006c00bc8947 */ /* 0x002fea0003800000 */
.L_x_156:
[----:B------:R-:W-:-:S04]  /*2ab0*/  UIADD3 UR4, UPT, UPT, UR4, 0x1, URZ ;  /* 0x0000000104047890 */ /* 0x000fc8000fffe0ff */
[----:B------:R-:W-:-:S04]  /*2ac0*/  UISETP.NE.AND UP0, UPT, UR4, 0x19, UPT ;  /* 0x000000190400788c */ /* 0x000fc8000bf05270 */
[----:B------:R-:W-:Y:S02]  /*2ad0*/  USEL UR6, URZ, 0x1, UP0 ;  /* 0x00000001ff067887 */ /* 0x000fe40008000000 */
[----:B------:R-:W-:-:S04]  /*2ae0*/  USEL UR4, UR4, URZ, UP0 ;  /* 0x000000ff04047287 */ /* 0x000fc80008000000 */
[----:B------:R-:W-:Y:S01]  /*2af0*/  ULEA UR5, UR4, UR7, 0x3 ;  /* 0x0000000704057291 */ /* 0x000fe2000f8e18ff */
[----:B------:R-:W-:-:S04]  /*2b00*/  LOP3.LUT R2, R2, UR6, RZ, 0x3c, !PT ;  /* 0x0000000602027c12 */ /* 0x000fc8000f8e3cff */
[----:B-1----:R-:W-:-:S04]  /*2b10*/  SHF.L.U32 R3, R2, 0x1f, RZ ;  /* 0x0000001f02037819 */ /* 0x002fc800000006ff */
[----:B------:R-:W1:Y:S02]  /*2b20*/  SYNCS.PHASECHK.TRANS64.TRYWAIT P0, [UR5], R3 ;  /* 0x00000003ff0075a7 */ /* 0x000e640008001105 */
[----:B-1----:R-:W-:Y:S05]  /*2b30*/  @!P0 BRA `(.L_x_46) ;  /* 0x0000006c00b08947 */ /* 0x002fea0003800000 */
.L_x_158:
        /* <DEDUP_REMOVED lines=9> */
.L_x_160:
        /* <DEDUP_REMOVED lines=9> */
.L_x_162:
        /* <DEDUP_REMOVED lines=9> */
.L_x_164:
        /* <DEDUP_REMOVED lines=9> */
.L_x_166:
        /* <DEDUP_REMOVED lines=9> */
.L_x_168:
        /* <DEDUP_REMOVED lines=9> */
.L_x_170:
        /* <DEDUP_REMOVED lines=9> */
.L_x_172:
        /* <DEDUP_REMOVED lines=9> */
.L_x_174:
        /* <DEDUP_REMOVED lines=9> */
.L_x_176:
        /* <DEDUP_REMOVED lines=9> */
.L_x_178:
        /* <DEDUP_REMOVED lines=9> */
.L_x_180:
        /* <DEDUP_REMOVED lines=9> */
.L_x_182:
        /* <DEDUP_REMOVED lines=9> */
.L_x_184:
        /* <DEDUP_REMOVED lines=9> */
.L_x_186:
        /* <DEDUP_REMOVED lines=9> */
.L_x_188:
        /* <DEDUP_REMOVED lines=9> */
.L_x_190:
        /* <DEDUP_REMOVED lines=9> */
.L_x_192:
        /* <DEDUP_REMOVED lines=9> */
.L_x_194:
        /* <DEDUP_REMOVED lines=9> */
.L_x_196:
        /* <DEDUP_REMOVED lines=9> */
.L_x_198:
        /* <DEDUP_REMOVED lines=9> */
.L_x_200:
[----:B------:R-:W-:-:S04]  /*3710*/  UIADD3 UR4, UPT, UPT, UR4, 0x1, URZ ;  /* 0x0000000104047890 */ /* 0x000fc8000fffe0ff */
[----:B------:R-:W-:-:S04]  /*3720*/  UISETP.NE.AND UP0, UPT, UR4, 0x19, UPT ;  /* 0x000000190400788c */ /* 0x000fc8000bf05270 */
[----:B------:R-:W-:Y:S02]  /*3730*/  USEL UR5, URZ, 0x1, UP0 ;  /* 0x00000001ff057887 */ /* 0x000fe40008000000 */
[----:B------:R-:W-:-:S04]  /*3740*/  USEL UR4, UR4, URZ, UP0 ;  /* 0x000000ff04047287 */ /* 0x000fc80008000000 */
[----:B------:R-:W-:Y:S01]  /*3750*/  ULEA UR4, UR4, UR7, 0x3 ;  /* 0x0000000704047291 */ /* 0x000fe2000f8e18ff */
[----:B------:R-:W-:-:S04]  /*3760*/  LOP3.LUT R2, R2, UR5, RZ, 0x3c, !PT ;  /* 0x0000000502027c12 */ /* 0x000fc8000f8e3cff */
[----:B------:R-:W-:Y:S01]  /*3770*/  SHF.L.U32 R2, R2, 0x1f, RZ ;  /* 0x0000001f02027819 */ /* 0x000fe200000006ff */
[----:B-1----:R-:W-:-:S07]  /*3780*/  IMAD.U32 R0, RZ, RZ, UR4 ;  /* 0x00000004ff007e24 */ /* 0x002fce000f8e00ff */
.L_x_68:
[----:B-1----:R1:W2:Y:S02]  /*3790*/  SYNCS.PHASECHK.TRANS64.TRYWAIT P0, [R0+URZ], R2 ;  /* 0x00000002000075a7 */ /* 0x0022a400080011ff */
[----:B--2---:R-:W-:Y:S05]  /*37a0*/  @!P0 NANOSLEEP.SYNCS 0x989680 ;  /* 0x009896800000895d */ /* 0x004fea0003900000 */
[----:B------:R-:W2:Y:S02]  /*37b0*/  @!P0 SYNCS.PHASECHK.TRANS64 P0, [R0+URZ], R2 ;  /* 0x00000002000085a7 */ /* 0x000ea400080010ff */
[----:B--2---:R-:W-:Y:S05]  /*37c0*/  @P0 EXIT ;  /* 0x000000000000094d */ /* 0x004fea0003800000 */
[----:B------:R-:W-:Y:S05]  /*37d0*/  BRA `(.L_x_68) ;  /* 0xfffffffc00ec7947 */ /* 0x000fea000383ffff */
.L_x_23:
[----:B------:R-:W-:-:S04]  /*37e0*/  UISETP.NE.AND UP0, UPT, UR46, URZ, UPT ;  /* 0x000000ff2e00728c */ /* 0x000fc8000bf05270 */
[----:B------:R-:W-:-:S09]  /*37f0*/  UISETP.NE.OR UP0, UPT, UR21, 0x1, UP0 ;  /* 0x000000011500788c */ /* 0x000fd20008705670 */
[----:B------:R-:W-:Y:S05]  /*3800*/  BRA.U UP0, `(.L_x_69) ;  /* 0x0000000500487547 */ /* 0x000fea000b800000 */
[----:B------:R-:W-:Y:S01]  /*3810*/  ISETP.GE.U32.AND P2, PT, R0, 0x2, PT ;  /* 0x000000020000780c */ /* 0x000fe20003f46070 */
[----:B------:R-:W-:Y:S01]  /*3820*/  IMAD.MOV.U32 R12, RZ, RZ, 0x1 ;  /* 0x00000001ff0c7424 */ /* 0x000fe200078e00ff */
[----:B------:R-:W-:Y:S02]  /*3830*/  CS2R R10, SRZ ;  /* 0x00000000000a7805 */ /* 0x000fe4000001ff00 */
[----:B------:R-:W-:Y:S01]  /*3840*/  CS2R R8, SRZ ;  /* 0x0000000000087805 */ /* 0x000fe2000001ff00 */
[----:B------:R-:W-:Y:S01]  /*3850*/  UMOV UR6, 0x400 ;  /* 0x0000040000067882 */ /* 0x000fe20000000000 */
[----:B------:R-:W-:Y:S01]  /*3860*/  UMOV UR5, URZ ;  /* 0x000000ff00057c82 */ /* 0x000fe20008000000 */
[----:B------:R-:W-:-:S12]  /*3870*/  ULEA UR6, UR46, UR6, 0x18 ;  /* 0x000000062e067291 */ /* 0x000fd8000f8ec0ff */
.L_x_73:
[----:B------:R-:W-:Y:S02]  /*3880*/  LEA R2, R8, UR6, 0x3 ;  /* 0x0000000608027c11 */ /* 0x000fe4000f8e18ff */
[----:B------:R-:W-:-:S03]  /*3890*/  SHF.L.U32 R4, R9, 0x1f, RZ ;  /* 0x0000001f09047819 */ /* 0x000fc600000006ff */
[----:B------:R-:W-:Y:S01]  /*38a0*/  VIADD R5, R2, 0x240 ;  /* 0x0000024002057836 */ /* 0x000fe20000000000 */
[----:B------:R-:W2:Y:S02]  /*38b0*/  SYNCS.PHASECHK.TRANS64.TRYWAIT P0, [R2+URZ+0x230], R4 ;  /* 0x00023004020075a7 */ /* 0x000ea400080011ff */
[----:B--2---:R-:W-:Y:S05]  /*38c0*/  @!P0 BRA `(.L_x_70) ;  /* 0x00000068005c8947 */ /* 0x004fea0003800000 */
.L_x_201:
[----:B------:R-:W-:Y:S01]  /*38d0*/  ULEA UR4, UR5, UR6, 0x3 ;  /* 0x0000000605047291 */ /* 0x000fe2000f8e18ff */
[----:B--2---:R-:W-:Y:S01]  /*38e0*/  PRMT R2, RZ, 0x654, R5 ;  /* 0x00000654ff027816 */ /* 0x004fe20000000005 */
[----:B------:R-:W-:Y:S01]  /*38f0*/  @!P2 IMAD.MOV.U32 R4, RZ, RZ, 0x10 ;  /* 0x00000010ff04a424 */ /* 0x000fe200078e00ff */
[----:B------:R-:W-:Y:S01]  /*3900*/  SHF.L.U32 R5, R12, 0x1f, RZ ;  /* 0x0000001f0c057819 */ /* 0x000fe200000006ff */
[----:B------:R-:W-:Y:S01]  /*3910*/  UIADD3 UR7, UPT, UPT, UR4, 0x1d0, URZ ;  /* 0x000001d004077890 */ /* 0x000fe2000fffe0ff */
[----:B------:R2:W-:Y:S05]  /*3920*/  SYNCS.ARRIVE.TRANS64.RED.A1T0 RZ, [R2+URZ], RZ ;  /* 0x000000ff02ff79a7 */ /* 0x0005ea00081004ff */
[----:B------:R-:W-:Y:S01]  /*3930*/  IMAD.U32 R6, RZ, RZ, UR7 ;  /* 0x00000007ff067e24 */ /* 0x000fe2000f8e00ff */
[----:B------:R-:W3:Y:S04]  /*3940*/  SYNCS.PHASECHK.TRANS64.TRYWAIT P0, [UR4+0x1e0], R5 ;  /* 0x0001e005ff0075a7 */ /* 0x000ee80008001104 */
[----:B------:R-:W-:Y:S01]  /*3950*/  PRMT R6, R0, 0x654, R6 ;  /* 0x0000065400067816 */ /* 0x000fe20000000006 */
[----:B--23--:R-:W-:Y:S06]  /*3960*/  @!P0 BRA `(.L_x_71) ;  /* 0x0000006800488947 */ /* 0x00cfec0003800000 */
.L_x_203:
[----:B------:R-:W-:Y:S01]  /*3970*/  ULEA UR8, UR5, UR6, 0x4 ;  /* 0x0000000605087291 */ /* 0x000fe2000f8e20ff */
[----:B------:R-:W-:Y:S01]  /*3980*/  SEL R3, R6, R3, !P2 ;  /* 0x0000000306037207 */ /* 0x000fe20005000000 */
[----:B------:R-:W-:Y:S01]  /*3990*/  UIADD3 UR9, UPT, UPT, UR4, 0x1d0, URZ ;  /* 0x000001d004097890 */ /* 0x000fe2000fffe0ff */
[----:B--2---:R-:W-:Y:S01]  /*39a0*/  LEA R2, R11, UR6, 0x3 ;  /* 0x000000060b027c11 */ /* 0x004fe2000f8e18ff */
[----:B------:R-:W-:Y:S01]  /*39b0*/  UIADD3 UR8, UPT, UPT, UR8, 0x260, URZ ;  /* 0x0000026008087890 */ /* 0x000fe2000fffe0ff */
[----:B------:R2:W-:Y:S01]  /*39c0*/  @!P2 SYNCS.ARRIVE.TRANS64.RED RZ, [R3+URZ], R4 ;  /* 0x0000000403ffa9a7 */ /* 0x0005e200080004ff */
[----:B------:R-:W-:Y:S01]  /*39d0*/  UIADD3 UR4, UPT, UPT, UR5, 0x1, URZ ;  /* 0x0000000105047890 */ /* 0x000fe2000fffe0ff */
[----:B------:R-:W-:-:S03]  /*39e0*/  VIADD R8, R8, 0x1 ;  /* 0x0000000108087836 */ /* 0x000fc60000000000 */
[----:B------:R-:W-:Y:S02]  /*39f0*/  UISETP.NE.AND UP0, UPT, UR4, 0x2, UPT ;  /* 0x000000020400788c */ /* 0x000fe4000bf05270 */
[----:B------:R-:W-:Y:S01]  /*3a00*/  ISETP.NE.AND P0, PT, R8, 0x2, PT ;  /* 0x000000020800780c */ /* 0x000fe20003f05270 */
[----:B------:R-:W-:Y:S06]  /*3a10*/  UGETNEXTWORKID.BROADCAST [UR8], [UR9] ;  /* 0x00000000080073ca */ /* 0x000fec0008000100 */
[----:B------:R-:W-:Y:S02]  /*3a20*/  USEL UR7, URZ, 0x1, UP0 ;  /* 0x00000001ff077887 */ /* 0x000fe40008000000 */
[----:B------:R-:W-:-:S04]  /*3a30*/  USEL UR5, UR4, URZ, UP0 ;  /* 0x000000ff04057287 */ /* 0x000fc80008000000 */
[----:B------:R-:W-:Y:S02]  /*3a40*/  LOP3.LUT R12, R12, UR7, RZ, 0x3c, !PT ;  /* 0x000000070c0c7c12 */ /* 0x000fe4000f8e3cff */
[----:B--2---:R-:W-:-:S04]  /*3a50*/  SHF.L.U32 R4, R10, 0x1f, RZ ;  /* 0x0000001f0a047819 */ /* 0x004fc800000006ff */
[----:B------:R-:W2:Y:S02]  /*3a60*/  SYNCS.PHASECHK.TRANS64.TRYWAIT P1, [R2+URZ+0x1d0], R4 ;  /* 0x0001d004020075a7 */ /* 0x000ea400080211ff */
[----:B--2---:R-:W-:Y:S05]  /*3a70*/  @!P1 BRA `(.L_x_72) ;  /* 0x00000068001c9947 */ /* 0x004fea0003800000 */
.L_x_204:
[C---:B--2---:R-:W-:Y:S01]  /*3a80*/  LEA R4, R11.reuse, UR6, 0x4 ;  /* 0x000000060b047c11 */ /* 0x044fe2000f8e20ff */
[----:B------:R-:W-:Y:S01]  /*3a90*/  VIADD R2, R2, 0x1e0 ;  /* 0x000001e002027836 */ /* 0x000fe20000000000 */
[----:B------:R-:W-:Y:S01]  /*3aa0*/  SEL R8, R8, RZ, P0 ;  /* 0x000000ff08087207 */ /* 0x000fe20000000000 */
[----:B------:R-:W-:-:S03]  /*3ab0*/  VIADD R11, R11, 0x1 ;  /* 0x000000010b0b7836 */ /* 0x000fc60000000000 */
[----:B------:R-:W2:Y:S01]  /*3ac0*/  LDS.128 R4, [R4+0x260] ;  /* 0x0002600004047984 */ /* 0x000ea20000000c00 */
[----:B------:R-:W-:Y:S02]  /*3ad0*/  PRMT R2, RZ, 0x654, R2 ;  /* 0x00000654ff027816 */ /* 0x000fe40000000002 */
[C---:B------:R-:W-:Y:S01]  /*3ae0*/  ISETP.NE.AND P1, PT, R11.reuse, 0x2, PT ;  /* 0x000000020b00780c */ /* 0x040fe20003f25270 */
[----:B------:R-:W-:Y:S01]  /*3af0*/  @!PT LDS RZ, [RZ] ;  /* 0x00000000fffff984 */ /* 0x000fe20000000800 */
[----:B------:R-:W-:Y:S01]  /*3b00*/  @!PT LDS RZ, [RZ] ;  /* 0x00000000fffff984 */ /* 0x000fe20000000800 */
[----:B------:R-:W-:Y:S01]  /*3b10*/  @!PT LDS RZ, [RZ] ;  /* 0x00000000fffff984 */ /* 0x000fe20000000800 */
[----:B------:R-:W-:Y:S01]  /*3b20*/  @!PT LDS RZ, [RZ] ;  /* 0x00000000fffff984 */ /* 0x000fe20000000800 */
[----:B------:R3:W-:Y:S06]  /*3b30*/  MEMBAR.ALL.CTA ;  /* 0x0000000000007992 */ /* 0x0007ec0000008000 */
[----:B---3--:R-:W3:Y:S01]  /*3b40*/  FENCE.VIEW.ASYNC.S ;  /* 0x00000000000073c6 */ /* 0x008ee20000000000 */
[----:B------:R-:W-:Y:S01]  /*3b50*/  SEL R11, R11, RZ, P1 ;  /* 0x000000ff0b0b7207 */ /* 0x000fe20000800000 */
[----:B---3--:R3:W-:Y:S01]  /*3b60*/  SYNCS.ARRIVE.TRANS64.RED.A1T0 RZ, [R2+URZ], RZ ;  /* 0x000000ff02ff79a7 */ /* 0x0087e200081004ff */
[----:B--2---:R-:W-:-:S02]  /*3b70*/  LOP3.LUT P3, RZ, R6, 0x1, RZ, 0xc0, !PT ;  /* 0x0000000106ff7812 */ /* 0x004fc4000786c0ff */
[----:B------:R-:W-:-:S04]  /*3b80*/  SEL R4, RZ, 0x1, P1 ;  /* 0x00000001ff047807 */ /* 0x000fc80000800000 */
[----:B------:R-:W-:Y:S02]  /*3b90*/  LOP3.LUT R10, R10, R4, RZ, 0x3c, !PT ;  /* 0x000000040a0a7212 */ /* 0x000fe400078e3cff */
[----:B---3--:R-:W-:-:S04]  /*3ba0*/  SEL R2, RZ, 0x1, P0 ;  /* 0x00000001ff027807 */ /* 0x008fc80000000000 */
[----:B------:R-:W-:Y:S01]  /*3bb0*/  LOP3.LUT R9, R9, R2, RZ, 0x3c, !PT ;  /* 0x0000000209097212 */ /* 0x000fe200078e3cff */
[----:B------:R-:W-:Y:S06]  /*3bc0*/  @P3 BRA `(.L_x_73) ;  /* 0xfffffffc002c3947 */ /* 0x000fec000383ffff */
[----:B------:R-:W-:Y:S01]  /*3bd0*/  ULEA UR4, UR5, UR6, 0x3 ;  /* 0x0000000605047291 */ /* 0x000fe2000f8e18ff */
[----:B------:R-:W-:-:S08]  /*3be0*/  SHF.L.U32 R2, R12, 0x1f, RZ ;  /* 0x0000001f0c027819 */ /* 0x000fd000000006ff */
[----:B------:R-:W2:Y:S02]  /*3bf0*/  SYNCS.PHASECHK.TRANS64 P0, [UR4+0x1e0], R2 ;  /* 0x0001e002ff0075a7 */ /* 0x000ea40008001004 */
[----:B--2---:R-:W-:Y:S05]  /*3c00*/  @P0 BRA `(.L_x_74) ;  /* 0x0000000000080947 */ /* 0x004fea0003800000 */
[----:B------:R-:W2:Y:S02]  /*3c10*/  SYNCS.PHASECHK.TRANS64.TRYWAIT P0, [UR4+0x1e0], R2 ;  /* 0x0001e002ff0075a7 */ /* 0x000ea40008001104 */
[----:B--2---:R-:W-:Y:S05]  /*3c20*/  @!P0 BRA `(.L_x_75) ;  /* 0x0000006400c48947 */ /* 0x004fea0003800000 */
.L_x_74:
[----:B------:R-:W-:-:S04]  /*3c30*/  UIADD3 UR7, UPT, UPT, UR5, 0x1, URZ ;  /* 0x0000000105077890 */ /* 0x000fc8000fffe0ff */
[----:B------:R-:W-:-:S04]  /*3c40*/  UISETP.NE.AND UP0, UPT, UR7, 0x2, UPT ;  /* 0x000000020700788c */ /* 0x000fc8000bf05270 */
[----:B------:R-:W-:Y:S02]  /*3c50*/  USEL UR8, URZ, 0x1, UP0 ;  /* 0x00000001ff087887 */ /* 0x000fe40008000000 */
[----:B------:R-:W-:-:S04]  /*3c60*/  USEL UR7, UR7, URZ, UP0 ;  /* 0x000000ff07077287 */ /* 0x000fc80008000000 */
[----:B------:R-:W-:Y:S01]  /*3c70*/  ULEA UR7, UR7, UR6, 0x3 ;  /* 0x0000000607077291 */ /* 0x000fe2000f8e18ff */
[----:B--2---:R-:W-:-:S04]  /*3c80*/  LOP3.LUT R2, R12, UR8, RZ, 0x3c, !PT ;  /* 0x000000080c027c12 */ /* 0x004fc8000f8e3cff */
[----:B------:R-:W-:-:S04]  /*3c90*/  SHF.L.U32 R0, R2, 0x1f, RZ ;  /* 0x0000001f02007819 */ /* 0x000fc800000006ff */
[----:B------:R-:W2:Y:S02]  /*3ca0*/  SYNCS.PHASECHK.TRANS64 P0, [UR7+0x1e0], R0 ;  /* 0x0001e000ff0075a7 */ /* 0x000ea40008001007 */
[----:B-12---:R-:W-:Y:S05]  /*3cb0*/  @P0 EXIT ;  /* 0x000000000000094d */ /* 0x006fea0003800000 */
[----:B------:R-:W-:Y:S02]  /*3cc0*/  SHF.L.U32 R2, R2, 0x1f, RZ ;  /* 0x0000001f02027819 */ /* 0x000fe400000006ff */
[----:B------:R-:W-:-:S07]  /*3cd0*/  MOV R0, UR7 ;  /* 0x0000000700007c02 */ /* 0x000fce0008000f00 */
.L_x_76:
[----:B-1----:R1:W2:Y:S02]  /*3ce0*/  SYNCS.PHASECHK.TRANS64.TRYWAIT P0, [R0+URZ+0x1e0], R2 ;  /* 0x0001e002000075a7 */ /* 0x0022a400080011ff */
[----:B--2---:R-:W-:Y:S05]  /*3cf0*/  @!P0 NANOSLEEP.SYNCS 0x989680 ;  /* 0x009896800000895d */ /* 0x004fea0003900000 */
[----:B------:R-:W2:Y:S02]  /*3d00*/  @!P0 SYNCS.PHASECHK.TRANS64 P0, [R0+URZ+0x1e0], R2 ;  /* 0x0001e002000085a7 */ /* 0x000ea400080010ff */
[----:B--2---:R-:W-:Y:S05]  /*3d10*/  @P0 EXIT ;  /* 0x000000000000094d */ /* 0x004fea0003800000 */
[----:B------:R-:W-:Y:S05]  /*3d20*/  BRA `(.L_x_76) ;  /* 0xfffffffc00ec7947 */ /* 0x000fea000383ffff */
.L_x_69:
[----:B------:R-:W-:Y:S05]  /*3d30*/  BRA.U UP5, `(.L_x_77) ;  /* 0x0000000d057c7547 */ /* 0x000fea000b800000 */
[----:B------:R-:W-:Y:S01]  /*3d40*/  UMOV UR4, 0x40 ;  /* 0x0000004000047882 */ /* 0x000fe20000000000 */
[----:B------:R-:W-:Y:S01]  /*3d50*/  NOP ;  /* 0x0000000000007918 */ /* 0x000fe20000000000 */
[----:B------:R-:W-:Y:S01]  /*3d60*/  ULEA UR5, UR46, UR4, 0x18 ;  /* 0x000000042e057291 */ /* 0x000fe2000f8ec0ff */
[----:B------:R-:W-:Y:S02]  /*3d70*/  UMOV UR6, 0x400 ;  /* 0x0000040000067882 */ /* 0x000fe40000000000 */
[----:B------:R-:W-:-:S06]  /*3d80*/  ULEA UR6, UR46, UR6, 0x18 ;  /* 0x000000062e067291 */ /* 0x000fcc000f8ec0ff */
[----:B------:R-:W2:Y:S02]  /*3d90*/  LDS.U8 R0, [UR5+0x1c] ;  /* 0x00001c05ff007984 */ /* 0x000ea40008000000 */
[----:B--2---:R-:W-:-:S13]  /*3da0*/  ISETP.NE.AND P0, PT, R0, RZ, PT ;  /* 0x000000ff0000720c */ /* 0x004fda0003f05270 */
[----:B------:R-:W-:Y:S05]  /*3db0*/  @P0 BRA `(.L_x_78) ;  /* 0x0000000000580947 */ /* 0x000fea0003800000 */
[----:B------:R-:W-:-:S13]  /*3dc0*/  ELECT P0, URZ, PT ;  /* 0x0000000000ff782f */ /* 0x000fda0003800000 */
[----:B------:R-:W-:Y:S05]  /*3dd0*/  @!P0 BRA `(.L_x_79) ;  /* 0x0000000000608947 */ /* 0x000fea0003800000 */
[----:B------:R-:W-:Y:S01]  /*3de0*/  UMOV UR4, 0x10 ;  /* 0x0000001000047882 */ /* 0x000fe20000000000 */
[----:B------:R-:W-:Y:S01]  /*3df0*/  HFMA2 R0, -RZ, RZ, 0, 5.9604644775390625e-08 ;  /* 0x00000001ff007431 */ /* 0x000fe200000001ff */
[----:B------:R-:W-:-:S03]  /*3e00*/  MOV R3, 0xffff ;  /* 0x0000ffff00037802 */ /* 0x000fc60000000f00 */
[----:B------:R-:W-:Y:S04]  /*3e10*/  DEPBAR.LE SB2, 0x36 ;  /* 0x0000ad800000791a */ /* 0x000fe80000000000 */
[----:B------:R-:W2:Y:S02]  /*3e20*/  UTCATOMSWS.FIND_AND_SET.ALIGN UP0, UR4, UR4 ;  /* 0x00000004000475e3 */ /* 0x000ea40008000800 */
[----:B--2---:R-:W-:Y:S01]  /*3e30*/  MOV R4, UR4 ;  /* 0x0000000400047c02 */ /* 0x004fe20008000f00 */
[----:B------:R-:W-:Y:S06]  /*3e40*/  BRA.U UP0, `(.L_x_80) ;  /* 0x0000000100187547 */ /* 0x000fec000b800000 */
.L_x_81:
[----:B------:R-:W-:Y:S05]  /*3e50*/  NANOSLEEP 0x64 ;  /* 0x000000640000795d */ /* 0x000fea0003800000 */
[----:B------:R-:W-:-:S05]  /*3e60*/  UMOV UR4, 0x10 ;  /* 0x0000001000047882 */ /* 0x000fca0000000000 */
[----:B------:R-:W-:Y:S04]  /*3e70*/  DEPBAR.LE SB2, 0x36 ;  /* 0x0000ad800000791a */ /* 0x000fe80000000000 */
[----:B------:R-:W2:Y:S02]  /*3e80*/  UTCATOMSWS.FIND_AND_SET.ALIGN UP0, UR4, UR4 ;  /* 0x00000004000475e3 */ /* 0x000ea40008000800 */
[----:B--2---:R-:W-:Y:S01]  /*3e90*/  MOV R4, UR4 ;  /* 0x0000000400047c02 */ /* 0x004fe20008000f00 */
[----:B------:R-:W-:Y:S05]  /*3ea0*/  BRA.U !UP0, `(.L_x_81) ;  /* 0xfffffffd08e87547 */ /* 0x000fea000b83ffff */
.L_x_80:
[-C--:B------:R-:W-:Y:S02]  /*3eb0*/  SHF.L.U32 R3, R3, R4.reuse, RZ ;  /* 0x0000000403037219 */ /* 0x080fe400000006ff */
[----:B------:R-:W-:Y:S01]  /*3ec0*/  SHF.L.U32 R0, R0, R4, RZ ;  /* 0x0000000400007219 */ /* 0x000fe200000006ff */
[----:B------:R-:W-:Y:S02]  /*3ed0*/  IMAD.SHL.U32 R4, R4, 0x20, RZ ;  /* 0x0000002004047824 */ /* 0x000fe400078e00ff */
[----:B------:R2:W-:Y:S04]  /*3ee0*/  ATOMS.OR RZ, [UR5+0x14], R3 ;  /* 0x00001403ffff798c */ /* 0x0005e8000b000005 */
[----:B------:R2:W-:Y:S04]  /*3ef0*/  ATOMS.OR RZ, [UR5+0x18], R0 ;  /* 0x00001800ffff798c */ /* 0x0005e8000b000005 */
[----:B------:R2:W-:Y:S01]  /*3f00*/  STS [UR6+0x280], R4 ;  /* 0x00028004ff007988 */ /* 0x0005e20008000806 */
[----:B------:R-:W-:Y:S05]  /*3f10*/  BRA `(.L_x_79) ;  /* 0x0000000000107947 */ /* 0x000fea0003800000 */
.L_x_78:
[----:B------:R-:W-:Y:S02]  /*3f20*/  MOV R0, 0xffffffff ;  /* 0xffffffff00007802 */ /* 0x000fe40000000f00 */
[----:B------:R-:W-:-:S03]  /*3f30*/  MOV R4, 0x3f60 ;  /* 0x00003f6000047802 */ /* 0x000fc60000000f00 */
[----:B------:R2:W-:Y:S04]  /*3f40*/  STS [UR6+0x280], R0 ;  /* 0x00028000ff007988 */ /* 0x0005e80008000806 */
[----:B-12--5:R-:W-:Y:S05]  /*3f50*/  CALL.REL.NOINC `($__internal_1_$__cuda_sm10x_tcgen05_guardrail_trap_phase_invalid_during_alloc) ;  /* 0x0000006800c87944 */ /* 0x026fea0003c00000 */
.L_x_79:
[----:B------:R-:W-:Y:S05]  /*3f60*/  WARPSYNC.ALL ;  /* 0x0000000000007948 */ /* 0x000fea0003800000 */
[----:B------:R-:W3:Y:S01]  /*3f70*/  S2UR UR4, SR_CgaCtaId ;  /* 0x00000000000479c3 */ /* 0x000ee20000008800 */
[----:B------:R-:W-:Y:S01]  /*3f80*/  UMOV UR14, 0x400 ;  /* 0x00000400000e7882 */ /* 0x000fe20000000000 */
[----:B------:R-:W-:-:S06]  /*3f90*/  NOP ;  /* 0x0000000000007918 */ /* 0x000fcc0000000000 */
[----:B------:R-:W-:Y:S06]  /*3fa0*/  BAR.ARV 0x6, 0xa0 ;  /* 0x0182800000007b1d */ /* 0x000fec0000002000 */
[----:B------:R-:W4:Y:S01]  /*3fb0*/  LDCU UR5, c[0x0][0x38c] ;  /* 0x00007180ff0577ac */ /* 0x000f220008000800 */
[----:B------:R-:W-:Y:S01]  /*3fc0*/  LOP3.LUT R2, R2, 0xffff, RZ, 0xc0, !PT ;  /* 0x0000ffff02027812 */ /* 0x000fe200078ec0ff */
[----:B------:R-:W-:Y:S01]  /*3fd0*/  IMAD.MOV.U32 R11, RZ, RZ, 0x1 ;  /* 0x00000001ff0b7424 */ /* 0x000fe200078e00ff */
[----:B------:R-:W-:Y:S01]  /*3fe0*/  CS2R R8, SRZ ;  /* 0x0000000000087805 */ /* 0x000fe2000001ff00 */
[----:B------:R-:W1:Y:S01]  /*3ff0*/  LDCU UR8, c[0x0][0x38c] ;  /* 0x00007180ff0877ac */ /* 0x000e620008000800 */
[----:B------:R-:W-:Y:S01]  /*4000*/  R2UR UR16, R2 ;  /* 0x00000000021072ca */ /* 0x000fe200000e0000 */
[----:B------:R-:W-:Y:S01]  /*4010*/  IMAD.MOV.U32 R10, RZ, RZ, RZ ;  /* 0x000000ffff0a7224 */ /* 0x000fe200078e00ff */
[----:B------:R-:W-:Y:S01]  /*4020*/  UMOV UR18, URZ ;  /* 0x000000ff00127c82 */ /* 0x000fe20008000000 */
[----:B------:R-:W-:Y:S01]  /*4030*/  UMOV UR11, URZ ;  /* 0x000000ff000b7c82 */ /* 0x000fe20008000000 */
[----:B---3--:R-:W-:Y:S01]  /*4040*/  ULEA UR14, UR4, UR14, 0x18 ;  /* 0x0000000e040e7291 */ /* 0x008fe2000f8ec0ff */
[----:B------:R-:W-:Y:S01]  /*4050*/  UMOV UR20, 0x0 ;  /* 0x0000000000147882 */ /* 0x000fe20000000000 */
[----:B------:R-:W-:-:S02]  /*4060*/  UMOV UR21, 0x43004a0 ;  /* 0x043004a000157882 */ /* 0x000fc40000000000 */
[----:B------:R-:W-:Y:S02]  /*4070*/  UIADD3 UR6, UPT, UPT, UR14, 0x5600, URZ ;  /* 0x000056000e067890 */ /* 0x000fe4000fffe0ff */
[----:B------:R-:W-:Y:S02]  /*4080*/  UIADD3 UR7, UPT, UPT, UR14, 0x11e00, URZ ;  /* 0x00011e000e077890 */ /* 0x000fe4000fffe0ff */
[----:B----4-:R-:W-:Y:S01]  /*4090*/  UIADD3 UR5, UPT, UPT, UR5, 0x1f, URZ ;  /* 0x0000001f05057890 */ /* 0x010fe2000fffe0ff */
[----:B--2---:R-:W2:Y:S01]  /*40a0*/  LDS R0, [UR14+0x280] ;  /* 0x0002800eff007984 */ /* 0x004ea20008000800 */
[----:B------:R-:W-:Y:S02]  /*40b0*/  USHF.R.U32.HI UR6, URZ, 0x4, UR6 ;  /* 0x00000004ff067899 */ /* 0x000fe40008011606 */
[----:B------:R-:W-:Y:S02]  /*40c0*/  USHF.R.S32.HI UR4, URZ, 0x1f, UR5 ;  /* 0x0000001fff047899 */ /* 0x000fe40008011405 */
[----:B------:R-:W-:-:S02]  /*40d0*/  ULOP3.LUT UR6, UR6, 0x3fff, URZ, 0xc0, !UPT ;  /* 0x00003fff06067892 */ /* 0x000fc4000f8ec0ff */
[----:B------:R-:W-:Y:S02]  /*40e0*/  ULEA.HI UR4, UR4, UR5, URZ, 0x5 ;  /* 0x0000000504047291 */ /* 0x000fe4000f8f28ff */
[----:B------:R-:W-:Y:S02]  /*40f0*/  USHF.R.U32.HI UR5, URZ, 0x4, UR7 ;  /* 0x00000004ff057899 */ /* 0x000fe40008011607 */
[----:B------:R-:W-:Y:S02]  /*4100*/  USHF.R.S32.HI UR22, URZ, 0x5, UR4 ;  /* 0x00000005ff167899 */ /* 0x000fe40008011404 */
[----:B------:R-:W-:Y:S02]  /*4110*/  ULOP3.LUT UR4, UR5, 0x3fff, URZ, 0xc0, !UPT ;  /* 0x00003fff05047892 */ /* 0x000fe4000f8ec0ff */
[----:B------:R-:W-:Y:S02]  /*4120*/  UISETP.LT.AND UP0, UPT, UR22, 0x1, UPT ;  /* 0x000000011600788c */ /* 0x000fe4000bf01270 */
[----:B------:R-:W-:-:S02]  /*4130*/  ULOP3.LUT UR17, UR6, 0x10000, URZ, 0xfc, !UPT ;  /* 0x0001000006117892 */ /* 0x000fc4000f8efcff */
[----:B------:R-:W-:Y:S02]  /*4140*/  USEL UR23, UR22, 0x1, !UP0 ;  /* 0x0000000116177887 */ /* 0x000fe4000c000000 */
[----:B------:R-:W-:Y:S02]  /*4150*/  ULOP3.LUT UR4, UR4, 0x10000, URZ, 0xfc, !UPT ;  /* 0x0001000004047892 */ /* 0x000fe4000f8efcff */
[----:B------:R-:W-:Y:S02]  /*4160*/  UIADD3 UR23, UPT, UPT, -UR23, URZ, URZ ;  /* 0x000000ff17177290 */ /* 0x000fe4000fffe1ff */
[----:B-1----:R-:W-:Y:S01]  /*4170*/  UISETP.GE.AND UP4, UPT, UR8, 0x1, UPT ;  /* 0x000000010800788c */ /* 0x002fe2000bf86270 */
[----:B--2---:R-:W-:-:S15]  /*4180*/  R2UR UR24, R0 ;  /* 0x00000000001872ca */ /* 0x004fde00000e0000 */
.L_x_88:
[----:B------:R-:W-:Y:S02]  /*4190*/  LEA R0, R10, UR14, 0x3 ;  /* 0x0000000e0a007c11 */ /* 0x000fe4000f8e18ff */
[----:B------:R-:W-:Y:S02]  /*41a0*/  SHF.L.U32 R2, R9, 0x1f, RZ ;  /* 0x0000001f09027819 */ /* 0x000fe400000006ff */
[----:B------:R-:W-:Y:S01]  /*41b0*/  PLOP3.LUT P0, PT, PT, PT, UP4, 0x80, 0x8 ;  /* 0x000000000008781c */ /* 0x000fe20003f0f048 */
[----:B------:R-:W-:Y:S01]  /*41c0*/  VIADD R3, R0, 0x1e0 ;  /* 0x000001e000037836 */ /* 0x000fe20000000000 */
[----:B-1----:R-:W1:Y:S02]  /*41d0*/  SYNCS.PHASECHK.TRANS64.TRYWAIT P1, [R0+URZ+0x1d0], R2 ;  /* 0x0001d002000075a7 */ /* 0x002e6400080211ff */
[----:B-1-3--:R-:W-:Y:S09]  /*41e0*/  @!P1 BRA `(.L_x_82) ;  /* 0x00000060006c9947 */ /* 0x00aff20003800000 */
.L_x_206:
[----:B------:R-:W-:Y:S01]  /*41f0*/  LEA R4, R10, UR14, 0x4 ;  /* 0x0000000e0a047c11 */ /* 0x000fe2000f8e20ff */
[----:B------:R-:W-:Y:S01]  /*4200*/  @UP4 ULEA UR5, UR11, UR14, 0x3 ;  /* 0x0000000e0b054291 */ /* 0x000fe2000f8e18ff */
[----:B------:R-:W-:Y:S01]  /*4210*/  PLOP3.LUT P2, PT, PT, PT, PT, 0x80, 0x8 ;  /* 0x000000000008781c */ /* 0x000fe20003f4f070 */
[----:B------:R-:W-:Y:S01]  /*4220*/  ULEA UR19, UR18, UR14, 0x3 ;  /* 0x0000000e12137291 */ /* 0x000fe2000f8e18ff */
[----:B------:R-:W-:Y:S02]  /*4230*/  PRMT R3, RZ, 0x654, R3 ;  /* 0x00000654ff037816 */ /* 0x000fe40000000003 */
[----:B------:R-:W2:Y:S01]  /*4240*/  LDS.128 R4, [R4+0x260] ;  /* 0x0002600004047984 */ /* 0x000ea20000000c00 */
[----:B-1----:R-:W-:Y:S02]  /*4250*/  @P0 SHF.L.U32 R2, R8, 0x1f, RZ ;  /* 0x0000001f08020819 */ /* 0x002fe400000006ff */
[----:B------:R-:W-:Y:S01]  /*4260*/  SHF.L.U32 R0, R11, 0x1f, RZ ;  /* 0x0000001f0b007819 */ /* 0x000fe200000006ff */
[----:B------:R-:W-:Y:S01]  /*4270*/  @!PT LDS RZ, [RZ] ;  /* 0x00000000fffff984 */ /* 0x000fe20000000800 */
[----:B------:R-:W-:Y:S01]  /*4280*/  @!PT LDS RZ, [RZ] ;  /* 0x00000000fffff984 */ /* 0x000fe20000000800 */
[----:B------:R-:W-:Y:S01]  /*4290*/  @!PT LDS RZ, [RZ] ;  /* 0x00000000fffff984 */ /* 0x000fe20000000800 */
[----:B------:R-:W-:Y:S01]  /*42a0*/  @!PT LDS RZ, [RZ] ;  /* 0x00000000fffff984 */ /* 0x000fe20000000800 */
[----:B------:R1:W-:Y:S06]  /*42b0*/  MEMBAR.ALL.CTA ;  /* 0x0000000000007992 */ /* 0x0003ec0000008000 */
[----:B-1----:R-:W1:Y:S02]  /*42c0*/  FENCE.VIEW.ASYNC.S ;  /* 0x00000000000073c6 */ /* 0x002e640000000000 */
[----:B-1----:R1:W-:Y:S01]  /*42d0*/  SYNCS.ARRIVE.TRANS64.RED.A1T0 RZ, [R3+URZ], RZ ;  /* 0x000000ff03ff79a7 */ /* 0x0023e200081004ff */
[----:B------:R1:W3:Y:S01]  /*42e0*/  @P0 SYNCS.PHASECHK.TRANS64.TRYWAIT P2, [UR5], R2 ;  /* 0x00000002ff0005a7 */ /* 0x0002e20008041105 */
[----:B--2---:R-:W-:Y:S01]  /*42f0*/  LOP3.LUT P1, RZ, R6, 0x1, RZ, 0xc0, !PT ;  /* 0x0000000106ff7812 */ /* 0x004fe2000782c0ff */
[----:B------:R-:W2:Y:S02]  /*4300*/  SYNCS.PHASECHK.TRANS64.TRYWAIT P0, [UR19+0x210], R0 ;  /* 0x00021000ff0075a7 */ /* 0x000ea40008001113 */
[----:B-123--:R-:W-:Y:S10]  /*4310*/  @!P0 BRA `(.L_x_83) ;  /* 0x0000006000348947 */ /* 0x00eff40003800000 */
.L_x_208:
[----:B------:R-:W-:Y:S01]  /*4320*/  IADD3 R10, PT, PT, R10, 0x1, RZ ;  /* 0x000000010a0a7810 */ /* 0x000fe20007ffe0ff */
[----:B------:R-:W-:Y:S06]  /*4330*/  BRA.U !UP4, `(.L_x_84) ;  /* 0x000000010c9c7547 */ /* 0x000fec000b800000 */
[----:B------:R-:W-:Y:S02]  /*4340*/  ULEA.HI UR5, UR18, UR18, URZ, 0x1 ;  /* 0x0000001212057291 */ /* 0x000fe4000f8f08ff */
[----:B------:R-:W-:Y:S02]  /*4350*/  UPLOP3.LUT UP2, UPT, UPT, UPT, UPT, 0x40, 0x4 ;  /* 0x000000000004789c */ /* 0x000fe40003f4e870 */
[----:B------:R-:W-:Y:S02]  /*4360*/  USHF.R.U32.HI UR6, URZ, 0x1, UR5 ;  /* 0x00000001ff067899 */ /* 0x000fe40008011605 */
[----:B------:R-:W-:Y:S02]  /*4370*/  ULOP3.LUT UR15, UR5, 0xffe, URZ, 0xc0, !UPT ;  /* 0x00000ffe050f7892 */ /* 0x000fe4000f8ec0ff */
[----:B------:R-:W-:Y:S02]  /*4380*/  UIMAD UR5, UR6, 0xc0, UR24 ;  /* 0x000000c0060578a4 */ /* 0x000fe4000f8e0218 */
[----:B------:R-:W-:Y:S01]  /*4390*/  UIADD3 UR15, UPT, UPT, -UR15, UR18, URZ ;  /* 0x000000120f0f7290 */ /* 0x000fe2000fffe1ff */
[----:B------:R-:W-:Y:S01]  /*43a0*/  UMOV UR13, UR23 ;  /* 0x00000017000d7c82 */ /* 0x000fe20008000000 */
[----:B------:R-:W-:-:S02]  /*43b0*/  UMOV UR12, UR22 ;  /* 0x00000016000c7c82 */ /* 0x000fc40008000000 */
[----:B------:R-:W-:-:S03]  /*43c0*/  ULEA UR15, UR15, UR5, 0x14 ;  /* 0x000000050f0f7291 */ /* 0x000fc6000f8ea0ff */
[----:B------:R-:W-:-:S09]  /*43d0*/  UMOV UR5, UR11 ;  /* 0x0000000b00057c82 */ /* 0x000fd20008000000 */
.L_x_87:
[----:B------:R-:W-:Y:S02]  /*43e0*/  UIADD3 UR13, UPT, UPT, UR13, 0x1, URZ ;  /* 0x000000010d0d7890 */ /* 0x000fe4000fffe0ff */
[----:B--2---:R-:W-:Y:S02]  /*43f0*/  ULEA UR7, UR5, UR14, 0x3 ;  /* 0x0000000e05077291 */ /* 0x004fe4000f8e18ff */
[----:B------:R-:W-:Y:S01]  /*4400*/  UISETP.NE.AND UP3, UPT, UR13, URZ, UPT ;  /* 0x000000ff0d00728c */ /* 0x000fe2000bf65270 */
[----:B---3--:R-:W-:Y:S10]  /*4410*/  @P2 BRA `(.L_x_85) ;  /* 0x00000000000c2947 */ /* 0x008ff40003800000 */
[----:B-1----:R-:W-:Y:S04]  /*4420*/  SHF.L.U32 R2, R8, 0x1f, RZ ;  /* 0x0000001f08027819 */ /* 0x002fe800000006ff */
[----:B------:R-:W1:Y:S02]  /*4430*/  SYNCS.PHASECHK.TRANS64.TRYWAIT P0, [UR7], R2 ;  /* 0x00000002ff0075a7 */ /* 0x000e640008001107 */
[----:B-1----:R-:W-:Y:S05]  /*4440*/  @!P0 BRA `(.L_x_86) ;  /* 0x0000006000008947 */ /* 0x002fea0003800000 */
.L_x_85:
[----:B------:R-:W-:Y:S01]  /*4450*/  UISETP.NE.AND UP0, UPT, UR12, 0x1, UPT ;  /* 0x000000010c00788c */ /* 0x000fe2000bf05270 */
[----:B------:R-:W-:Y:S01]  /*4460*/  PLOP3.LUT P2, PT, PT, PT, PT, 0x80, 0x8 ;  /* 0x000000000008781c */ /* 0x000fe20003f4f070 */
[----:B------:R-:W-:Y:S02]  /*4470*/  UIADD3 UR6, UPT, UPT, UR5, 0x1, URZ ;  /* 0x0000000105067890 */ /* 0x000fe4000fffe0ff */
[----:B------:R-:W-:Y:S02]  /*4480*/  UIADD3 UR12, UPT, UPT, UR12, -0x1, URZ ;  /* 0xffffffff0c0c7890 */ /* 0x000fe4000fffe0ff */
[----:B------:R-:W-:Y:S01]  /*4490*/  UISETP.NE.AND UP1, UPT, UR6, 0x19, UPT ;  /* 0x000000190600788c */ /* 0x000fe2000bf25270 */
[----:B------:R-:W-:Y:S01]  /*44a0*/  PLOP3.LUT P0, PT, PT, PT, UP0, 0x80, 0x8 ;  /* 0x000000000008781c */ /* 0x000fe20003f0f008 */
[----:B------:R-:W-:Y:S02]  /*44b0*/  UMOV UR9, 0xc0004010 ;  /* 0xc000401000097882 */ /* 0x000fe40000000000 */
[----:B------:R-:W-:Y:S02]  /*44c0*/  USEL UR8, URZ, 0x1, UP1 ;  /* 0x00000001ff087887 */ /* 0x000fe40008800000 */
[----:B------:R-:W-:Y:S02]  /*44d0*/  USEL UR11, UR6, URZ, UP1 ;  /* 0x000000ff060b7287 */ /* 0x000fe40008800000 */
[----:B------:R-:W-:Y:S02]  /*44e0*/  UIMAD UR6, UR5, 0x180, UR4 ;  /* 0x00000180050678a4 */ /* 0x000fe4000f8e0204 */
[----:B------:R-:W-:Y:S01]  /*44f0*/  @UP0 ULEA UR10, UR11, UR14, 0x3 ;  /* 0x0000000e0b0a0291 */ /* 0x000fe2000f8e18ff */
[----:B------:R-:W-:Y:S01]  /*4500*/  LOP3.LUT R8, R8, UR8, RZ, 0x3c, !PT ;  /* 0x0000000808087c12 */ /* 0x000fe2000f8e3cff */
[----:B------:R-:W-:Y:S03]  /*4510*/  ULEA UR8, UR5, UR17, 0x7 ;  /* 0x0000001105087291 */ /* 0x000fe6000f8e38ff */
[----:B-1----:R-:W-:Y:S01]  /*4520*/  @P0 SHF.L.U32 R0, R8, 0x1f, RZ ;  /* 0x0000001f08000819 */ /* 0x002fe200000006ff */
[----:B------:R-:W-:Y:S03]  /*4530*/  UMOV UR5, UR11 ;  /* 0x0000000b00057c82 */ /* 0x000fe60008000000 */
[----:B------:R2:W3:Y:S01]  /*4540*/  @P0 SYNCS.PHASECHK.TRANS64.TRYWAIT P2, [UR10], R0 ;  /* 0x00000000ff0005a7 */ /* 0x0004e2000804110a */
[----:B------:R-:W-:Y:S03]  /*4550*/  UIADD3 UR10, UPT, UPT, UR7, 0xc8, URZ ;  /* 0x000000c8070a7890 */ /* 0x000fe6000fffe0ff */
[----:B------:R-:W-:Y:S02]  /*4560*/  UMOV UR7, 0xc0004010 ;  /* 0xc000401000077882 */ /* 0x000fe40000000000 */
[----:B------:R2:W-:Y:S01]  /*4570*/  UTCIMMA gdesc[UR8], gdesc[UR6], tmem[UR15], tmem[UR20], idesc[UR21], UP2 ;  /* 0x00ff1406080075ea */ /* 0x0005e2000900010f */
[----:B------:R-:W-:Y:S03]  /*4580*/  UPLOP3.LUT UP2, UPT, UPT, UPT, UPT, 0x80, 0x8 ;  /* 0x000000000008789c */ /* 0x000fe60003f4f070 */
[----:B------:R2:W-:Y:S01]  /*4590*/  UTCBAR.MULTICAST [UR10], URZ, UR16 ;  /* 0x000000ff0a0073e9 */ /* 0x0005e20008000810 */
[----:B------:R-:W-:Y:S07]  /*45a0*/  BRA.U UP3, `(.L_x_87) ;  /* 0xfffffffd038c7547 */ /* 0x000fee000b83ffff */
.L_x_84:
[----:B------:R-:W-:Y:S01]  /*45b0*/  UIADD3 UR5, UPT, UPT, UR18, 0x1, URZ ;  /* 0x0000000112057890 */ /* 0x000fe2000fffe0ff */
[C---:B------:R-:W-:Y:S01]  /*45c0*/  ISETP.NE.AND P0, PT, R10.reuse, 0x2, PT ;  /* 0x000000020a00780c */ /* 0x040fe20003f05270 */
[----:B--2---:R-:W-:Y:S02]  /*45d0*/  UIADD3 UR6, UPT, UPT, UR19, 0x1f0, URZ ;  /* 0x000001f013067890 */ /* 0x004fe4000fffe0ff */
[----:B------:R-:W-:Y:S01]  /*45e0*/  UISETP.NE.AND UP0, UPT, UR5, 0x4, UPT ;  /* 0x000000040500788c */ /* 0x000fe2000bf05270 */
[----:B-1----:R-:W-:Y:S02]  /*45f0*/  SEL R0, RZ, 0x1, P0 ;  /* 0x00000001ff007807 */ /* 0x002fe40000000000 */
[----:B------:R-:W-:Y:S01]  /*4600*/  SEL R10, R10, RZ, P0 ;  /* 0x000000ff0a0a7207 */ /* 0x000fe20000000000 */
[----:B------:R-:W-:Y:S01]  /*4610*/  USEL UR7, URZ, 0x1, UP0 ;  /* 0x00000001ff077887 */ /* 0x000fe20008000000 */
[----:B------:R-:W-:Y:S01]  /*4620*/  LOP3.LUT R9, R9, R0, RZ, 0x3c, !PT ;  /* 0x0000000009097212 */ /* 0x000fe200078e3cff */
[----:B------:R-:W-:Y:S01]  /*4630*/  USEL UR18, UR5, URZ, UP0 ;  /* 0x000000ff05127287 */ /* 0x000fe20008000000 */
[----:B------:R1:W-:Y:S03]  /*4640*/  UTCBAR [UR6], URZ ;  /* 0x000000ff060073e9 */ /* 0x0003e600080000ff */
[----:B------:R-:W-:Y:S01]  /*4650*/  LOP3.LUT R11, R11, UR7, RZ, 0x3c, !PT ;  /* 0x000000070b0b7c12 */ /* 0x000fe2000f8e3cff */
[----:B------:R-:W-:Y:S07]  /*4660*/  @P1 BRA `(.L_x_88) ;  /* 0xfffffff800c81947 */ /* 0x000fee000383ffff */
[----:B------:R-:W2:Y:S01]  /*4670*/  S2UR UR8, SR_CgaCtaId ;  /* 0x00000000000879c3 */ /* 0x000ea20000008800 */
[----:B------:R-:W-:Y:S01]  /*4680*/  ELECT P0, URZ, PT ;  /* 0x0000000000ff782f */ /* 0x000fe20003800000 */
[----:B------:R-:W-:Y:S01]  /*4690*/  IMAD.MOV.U32 R0, RZ, RZ, 0x1 ;  /* 0x00000001ff007424 */ /* 0x000fe200078e00ff */
[----:B------:R-:W-:Y:S01]  /*46a0*/  UIADD3 UR14, UPT, UPT, UR14, 0x210, URZ ;  /* 0x000002100e0e7890 */ /* 0x000fe2000fffe0ff */
[----:B------:R-:W-:Y:S01]  /*46b0*/  SHF.L.U32 R2, R11, 0x1f, RZ ;  /* 0x0000001f0b027819 */ /* 0x000fe200000006ff */
[----:B------:R-:W-:-:S03]  /*46c0*/  UMOV UR4, 0x40 ;  /* 0x0000004000047882 */ /* 0x000fc60000000000 */
[----:B------:R-:W-:Y:S01]  /*46d0*/  UVIRTCOUNT.DEALLOC.SMPOOL 0x80 ;  /* 0x000000800000784c */ /* 0x000fe20000000000 */
[----:B--2---:R-:W-:Y:S02]  /*46e0*/  ULEA UR8, UR8, UR4, 0x18 ;  /* 0x0000000408087291 */ /* 0x004fe4000f8ec0ff */
[----:B------:R-:W-:-:S07]  /*46f0*/  ULEA UR4, UR18, UR14, 0x3 ;  /* 0x0000000e12047291 */ /* 0x000fce000f8e18ff */
[----:B------:R2:W-:Y:S02]  /*4700*/  @P0 STS.U8 [UR8+0x1c], R0 ;  /* 0x00001c00ff000988 */ /* 0x0005e40008000008 */
[----:B------:R-:W4:Y:S02]  /*4710*/  SYNCS.PHASECHK.TRANS64.TRYWAIT P0, [UR4], R2 ;  /* 0x00000002ff0075a7 */ /* 0x000f240008001104 */
[----:B--2-4-:R-:W-:Y:S05]  /*4720*/  @!P0 BRA `(.L_x_89) ;  /* 0x0000005c00608947 */ /* 0x014fea0003800000 */
.L_x_211:
[----:B------:R-:W-:-:S04]  /*4730*/  UIADD3 UR4, UPT, UPT, UR18, 0x1, URZ ;  /* 0x0000000112047890 */ /* 0x000fc8000fffe0ff */
[----:B------:R-:W-:-:S04]  /*4740*/  UISETP.NE.AND UP0, UPT, UR4, 0x4, UPT ;  /* 0x000000040400788c */ /* 0x000fc8000bf05270 */
[----:B-1----:R-:W-:Y:S02]  /*4750*/  USEL UR6, URZ, 0x1, UP0 ;  /* 0x00000001ff067887 */ /* 0x002fe40008000000 */
[----:B------:R-:W-:-:S04]  /*4760*/  USEL UR4, UR4, URZ, UP0 ;  /* 0x000000ff04047287 */ /* 0x000fc80008000000 */
[----:B------:R-:W-:Y:S01]  /*4770*/  ULEA UR5, UR4, UR14, 0x3 ;  /* 0x0000000e04057291 */ /* 0x000fe2000f8e18ff */
[----:B--2---:R-:W-:-:S04]  /*4780*/  LOP3.LUT R2, R11, UR6, RZ, 0x3c, !PT ;  /* 0x000000060b027c12 */ /* 0x004fc8000f8e3cff */
[----:B------:R-:W-:-:S04]  /*4790*/  SHF.L.U32 R3, R2, 0x1f, RZ ;  /* 0x0000001f02037819 */ /* 0x000fc800000006ff */
[----:B------:R-:W1:Y:S02]  /*47a0*/  SYNCS.PHASECHK.TRANS64.TRYWAIT P0, [UR5], R3 ;  /* 0x00000003ff0075a7 */ /* 0x000e640008001105 */
[----:B-1----:R-:W-:Y:S05]  /*47b0*/  @!P0 BRA `(.L_x_90) ;  /* 0x0000005c00548947 */ /* 0x002fea0003800000 */
.L_x_213:
        /* <DEDUP_REMOVED lines=9> */
.L_x_215:
[----:B------:R-:W-:-:S04]  /*4850*/  UIADD3 UR4, UPT, UPT, UR4, 0x1, URZ ;  /* 0x0000000104047890 */ /* 0x000fc8000fffe0ff */
[----:B------:R-:W-:-:S04]  /*4860*/  UISETP.NE.AND UP0, UPT, UR4, 0x4, UPT ;  /* 0x000000040400788c */ /* 0x000fc8000bf05270 */
[----:B------:R-:W-:Y:S02]  /*4870*/  USEL UR5, URZ, 0x1, UP0 ;  /* 0x00000001ff057887 */ /* 0x000fe40008000000 */
[----:B------:R-:W-:-:S04]  /*4880*/  USEL UR4, UR4, URZ, UP0 ;  /* 0x000000ff04047287 */ /* 0x000fc80008000000 */
[----:B------:R-:W-:Y:S01]  /*4890*/  ULEA UR4, UR4, UR14, 0x3 ;  /* 0x0000000e04047291 */ /* 0x000fe2000f8e18ff */
[----:B------:R-:W-:-:S04]  /*48a0*/  LOP3.LUT R2, R2, UR5, RZ, 0x3c, !PT ;  /* 0x0000000502027c12 */ /* 0x000fc8000f8e3cff */
[----:B------:R-:W-:-:S04]  /*48b0*/  SHF.L.U32 R2, R2, 0x1f, RZ ;  /* 0x0000001f02027819 */ /* 0x000fc800000006ff */
[----:B------:R-:W2:Y:S02]  /*48c0*/  SYNCS.PHASECHK.TRANS64.TRYWAIT P0, [UR4], R2 ;  /* 0x00000002ff0075a7 */ /* 0x000ea40008001104 */
[----:B--2---:R-:W-:Y:S05]  /*48d0*/  @!P0 BRA `(.L_x_92) ;  /* 0x0000005c003c8947 */ /* 0x004fea0003800000 */
.L_x_217:
[----:B------:R-:W-:Y:S01]  /*48e0*/  NOP ;  /* 0x0000000000007918 */ /* 0x000fe20000000000 */
[----:B-1----:R-:W1:Y:S01]  /*48f0*/  LDS R0, [UR8+0x14] ;  /* 0x00001408ff007984 */ /* 0x002e620008000800 */
[----:B------:R-:W-:Y:S01]  /*4900*/  ULOP3.LUT UR4, UR24, 0xffff, URZ, 0xc0, !UPT ;  /* 0x0000ffff18047892 */ /* 0x000fe2000f8ec0ff */
[----:B------:R-:W-:Y:S01]  /*4910*/  UMOV UR5, 0xffff ;  /* 0x0000ffff00057882 */ /* 0x000fe20000000000 */
[----:B------:R-:W-:Y:S02]  /*4920*/  UMOV UR6, 0x1 ;  /* 0x0000000100067882 */ /* 0x000fe40000000000 */
[----:B------:R-:W-:-:S04]  /*4930*/  USHF.R.U32.HI UR4, URZ, 0x5, UR4 ;  /* 0x00000005ff047899 */ /* 0x000fc80008011604 */
[----:B------:R-:W-:Y:S02]  /*4940*/  USHF.L.U32 UR5, UR5, UR4, URZ ;  /* 0x0000000405057299 */ /* 0x000fe400080006ff */
[----:B------:R-:W-:-:S04]  /*4950*/  USHF.L.U32 UR4, UR6, UR4, URZ ;  /* 0x0000000406047299 */ /* 0x000fc800080006ff */
[----:B-1----:R-:W-:-:S04]  /*4960*/  LOP3.LUT R0, R0, UR5, RZ, 0xc0, !PT ;  /* 0x0000000500007c12 */ /* 0x002fc8000f8ec0ff */
[----:B------:R-:W-:-:S13]  /*4970*/  ISETP.NE.AND P0, PT, R0, UR5, PT ;  /* 0x0000000500007c0c */ /* 0x000fda000bf05270 */
[----:B------:R-:W-:Y:S05]  /*4980*/  @P0 BRA `(.L_x_93) ;  /* 0x0000000000580947 */ /* 0x000fea0003800000 */
[----:B------:R-:W1:Y:S02]  /*4990*/  LDS R0, [UR8+0x18] ;  /* 0x00001808ff007984 */ /* 0x000e640008000800 */
[----:B-1----:R-:W-:-:S04]  /*49a0*/  LOP3.LUT R0, R0, UR4, RZ, 0xc0, !PT ;  /* 0x0000000400007c12 */ /* 0x002fc8000f8ec0ff */
[----:B------:R-:W-:-:S13]  /*49b0*/  ISETP.NE.AND P0, PT, R0, UR4, PT ;  /* 0x0000000400007c0c */ /* 0x000fda000bf05270 */
[----:B------:R-:W-:Y:S05]  /*49c0*/  @P0 BRA `(.L_x_94) ;  /* 0x00000000003c0947 */ /* 0x000fea0003800000 */
[----:B------:R-:W1:Y:S01]  /*49d0*/  S2R R2, SR_LANEID ;  /* 0x0000000000027919 */ /* 0x000e620000000000 */
[----:B------:R-:W-:-:S06]  /*49e0*/  ULOP3.LUT UR5, URZ, UR5, URZ, 0x33, !UPT ;  /* 0x00000005ff057292 */ /* 0x000fcc000f8e33ff */
[----:B------:R-:W-:-:S04]  /*49f0*/  IMAD.U32 R0, RZ, RZ, UR5 ;  /* 0x00000005ff007e24 */ /* 0x000fc8000f8e00ff */
[----:B------:R2:W4:Y:S02]  /*4a00*/  REDUX UR7, R0 ;  /* 0x00000000000773c4 */ /* 0x0005240000000000 */
[----:B------:R1:W-:Y:S01]  /*4a10*/  UTCATOMSWS.AND URZ, UR5 ;  /* 0x0000000500ff79e3 */ /* 0x0003e20008000000 */
[----:B--2---:R-:W-:Y:S01]  /*4a20*/  LOP3.LUT R0, RZ, UR4, RZ, 0x33, !PT ;  /* 0x00000004ff007c12 */ /* 0x004fe2000f8e33ff */
[----:B------:R-:W-:Y:S02]  /*4a30*/  VOTEU.ANY UR4, UPT, PT ;  /* 0x0000000000047886 */ /* 0x000fe400038e0100 */
[----:B------:R-:W-:Y:S02]  /*4a40*/  UFLO.U32 UR4, UR4 ;  /* 0x00000004000472bd */ /* 0x000fe400080e0000 */
[----:B------:R-:W2:Y:S04]  /*4a50*/  REDUX UR6, R0 ;  /* 0x00000000000673c4 */ /* 0x000ea80000000000 */
[----:B-1----:R-:W-:-:S02]  /*4a60*/  ISETP.EQ.U32.AND P0, PT, R2, UR4, PT ;  /* 0x0000000402007c0c */ /* 0x002fc4000bf02070 */
[----:B----4-:R-:W-:-:S11]  /*4a70*/  MOV R2, UR7 ;  /* 0x0000000700027c02 */ /* 0x010fd60008000f00 */
[----:B------:R1:W-:Y:S01]  /*4a80*/  @P0 ATOMS.AND RZ, [UR8+0x14], R2 ;  /* 0x00001402ffff098c */ /* 0x0003e2000a800008 */
[----:B--2---:R-:W-:-:S05]  /*4a90*/  IMAD.U32 R0, RZ, RZ, UR6 ;  /* 0x00000006ff007e24 */ /* 0x004fca000f8e00ff */
[----:B------:R1:W-:Y:S01]  /*4aa0*/  @P0 ATOMS.AND RZ, [UR8+0x18], R0 ;  /* 0x00001800ffff098c */ /* 0x0003e2000a800008 */
[----:B------:R-:W-:Y:S05]  /*4ab0*/  BRA `(.L_x_95) ;  /* 0x0000000000147947 */ /* 0x000fea0003800000 */
.L_x_94:
[----:B------:R-:W-:Y:S02]  /*4ac0*/  MOV R2, 0x4ae0 ;  /* 0x00004ae000027802 */ /* 0x000fe40000000f00 */
[----:B---3-5:R-:W-:Y:S05]  /*4ad0*/  CALL.REL.NOINC `($__internal_0_$__cuda_sm10x_tcgen05_guardrail_trap_col_being_dealloced_not_returned_by_alloc) ;  /* 0x0000005c00dc7944 */ /* 0x028fea0003c00000 */
[----:B------:R-:W-:Y:S05]  /*4ae0*/  BRA `(.L_x_95) ;  /* 0x0000000000087947 */ /* 0x000fea0003800000 */
.L_x_93:
[----:B------:R-:W-:Y:S02]  /*4af0*/  MOV R2, 0x4b10 ;  /* 0x00004b1000027802 */ /* 0x000fe40000000f00 */
[----:B---3-5:R-:W-:Y:S05]  /*4b00*/  CALL.REL.NOINC `($__internal_2_$__cuda_sm10x_tcgen05_guardrail_trap_unallocated_columns_being_dealloced) ;  /* 0x0000005c00e87944 */ /* 0x028fea0003c00000 */
.L_x_95:
[----:B------:R-:W-:Y:S01]  /*4b10*/  NOP ;  /* 0x0000000000007918 */ /* 0x000fe20000000000 */
[----:B------:R-:W-:Y:S05]  /*4b20*/  EXIT ;  /* 0x000000000000794d */ /* 0x000fea0003800000 */
.L_x_77:
[----:B------:R-:W-:-:S09]  /*4b30*/  UISETP.NE.OR UP0, UPT, UR21, 0x3, !UP3 ;  /* 0x000000031500788c */ /* 0x000fd2000df05670 */
[----:B------:R-:W-:Y:S05]  /*4b40*/  BRA.U UP0, `(.L_x_96) ;  /* 0x00000011001c7547 */ /* 0x000fea000b800000 */
[----:B------:R-:W2:Y:S01]  /*4b50*/  LDCU.64 UR4, c[0x0][0x888] ;  /* 0x00011100ff0477ac */ /* 0x000ea20008000a00 */
[----:B------:R-:W3:Y:S01]  /*4b60*/  LDC.64 R12, c[0x0][0x348] ;  /* 0x0000d200ff0c7b82 */ /* 0x000ee20000000a00 */
[----:B------:R-:W-:Y:S02]  /*4b70*/  HFMA2 R9, -RZ, RZ, 0, 0 ;  /* 0x00000000ff097431 */ /* 0x000fe400000001ff */
[----:B------:R-:W-:Y:S01]  /*4b80*/  IMAD.MOV.U32 R11, RZ, RZ, 0x1 ;  /* 0x00000001ff0b7424 */ /* 0x000fe200078e00ff */
[----:B------:R-:W4:Y:S01]  /*4b90*/  LDCU UR38, c[0x0][0x370] ;  /* 0x00006e00ff2677ac */ /* 0x000f220008000800 */
[----:B------:R-:W-:Y:S01]  /*4ba0*/  IMAD.MOV.U32 R10, RZ, RZ, RZ ;  /* 0x000000ffff0a7224 */ /* 0x000fe200078e00ff */
[----:B------:R-:W-:Y:S01]  /*4bb0*/  MOV R3, 0x1000 ;  /* 0x0000100000037802 */ /* 0x000fe20000000f00 */
[----:B------:R-:W4:Y:S01]  /*4bc0*/  LDCU.128 UR32, c[0x0][0xb10] ;  /* 0x00016200ff2077ac */ /* 0x000f220008000c00 */
[----:B------:R-:W1:Y:S01]  /*4bd0*/  LDCU UR37, c[0x0][0x374] ;  /* 0x00006e80ff2577ac */ /* 0x000e620008000800 */
[----:B------:R-:W1:Y:S01]  /*4be0*/  LDCU.64 UR30, c[0x0][0x890] ;  /* 0x00011200ff1e77ac */ /* 0x000e620008000a00 */
[----:B------:R-:W1:Y:S01]  /*4bf0*/  LDCU UR15, c[0x0][0xb0c] ;  /* 0x00016180ff0f77ac */ /* 0x000e620008000800 */
[----:B--2---:R-:W-:Y:S01]  /*4c00*/  UISETP.NE.U32.AND UP0, UPT, UR4, URZ, UPT ;  /* 0x000000ff0400728c */ /* 0x004fe2000bf05070 */
[----:B------:R-:W2:Y:S01]  /*4c10*/  LDCU UR44, c[0x0][0xb20] ;  /* 0x00016400ff2c77ac */ /* 0x000ea20008000800 */
[----:B------:R-:W2:Y:S01]  /*4c20*/  LDCU UR4, c[0x0][0xb30] ;  /* 0x00016600ff0477ac */ /* 0x000ea20008000800 */
[----:B------:R-:W-:Y:S01]  /*4c30*/  UMOV UR21, 0x400 ;  /* 0x0000040000157882 */ /* 0x000fe20000000000 */
[----:B----4-:R-:W-:-:S02]  /*4c40*/  UIMAD.WIDE.U32 UR6, UR38, UR32, URZ ;  /* 0x00000020260672a5 */ /* 0x010fc4000f8e00ff */
[----:B-1----:R-:W-:Y:S02]  /*4c50*/  UIMAD.WIDE.U32 UR8, UR37, UR35, URZ ;  /* 0x00000023250872a5 */ /* 0x002fe4000f8e00ff */
[----:B------:R-:W-:Y:S02]  /*4c60*/  ULEA UR21, UR46, UR21, 0x18 ;  /* 0x000000152e157291 */ /* 0x000fe4000f8ec0ff */
[----:B------:R-:W-:Y:S02]  /*4c70*/  UISETP.NE.U32.AND UP6, UPT, UR30, URZ, UPT ;  /* 0x000000ff1e00728c */ /* 0x000fe4000bfc5070 */
[----:B------:R-:W-:Y:S02]  /*4c80*/  UIADD3 UR40, UPT, UPT, UR21, 0x1a0, URZ ;  /* 0x000001a015287890 */ /* 0x000fe4000fffe0ff */
[----:B------:R-:W-:Y:S02]  /*4c90*/  UISETP.NE.AND.EX UP5, UPT, UR5, URZ, UPT, UP0 ;  /* 0x000000ff0500728c */ /* 0x000fe4000bfa5300 */
[----:B------:R-:W-:Y:S01]  /*4ca0*/  UISETP.NE.AND UP0, UPT, UR42, 0x1, UPT ;  /* 0x000000012a00788c */ /* 0x000fe2000bf05270 */
[----:B------:R-:W-:Y:S01]  /*4cb0*/  UMOV UR6, UR7 ;  /* 0x0000000700067c82 */ /* 0x000fe20008000000 */
[----:B------:R-:W-:Y:S01]  /*4cc0*/  UMOV UR41, UR9 ;  /* 0x0000000900297c82 */ /* 0x000fe20008000000 */
[----:B------:R-:W-:-:S02]  /*4cd0*/  USEL UR39, URZ, 0x1, UP4 ;  /* 0x00000001ff277887 */ /* 0x000fc4000a000000 */
[----:B------:R-:W-:Y:S02]  /*4ce0*/  UISETP.NE.AND UP0, UPT, UR15, 0x1, UPT ;  /* 0x000000010f00788c */ /* 0x000fe4000bf05270 */
[----:B------:R-:W-:Y:S02]  /*4cf0*/  UPLOP3.LUT UP4, UPT, UPT, UPT, UPT, 0x40, 0x4 ;  /* 0x000000000004789c */ /* 0x000fe40003f8e870 */
[----:B------:R-:W-:Y:S01]  /*4d00*/  UISETP.GE.AND UP2, UPT, UR42, 0x1, UPT ;  /* 0x000000012a00788c */ /* 0x000fe2000bf46270 */
[----:B------:R-:W1:Y:S01]  /*4d10*/  LDCU.64 UR22, c[0x0][0xb28] ;  /* 0x00016500ff1677ac */ /* 0x000e620008000a00 */
[----:B------:R-:W-:Y:S02]  /*4d20*/  UISETP.NE.AND.EX UP6, UPT, UR31, URZ, UPT, UP6 ;  /* 0x000000ff1f00728c */ /* 0x000fe4000bfc5360 */
[----:B------:R-:W-:Y:S02]  /*4d30*/  UIADD3 UR25, UPT, UPT, UR21, 0x190, URZ ;  /* 0x0000019015197890 */ /* 0x000fe4000fffe0ff */
[----:B------:R-:W-:-:S02]  /*4d40*/  UIADD3 UR17, UPT, UPT, UR21, 0x198, URZ ;  /* 0x0000019815117890 */ /* 0x000fc4000fffe0ff */
[----:B------:R-:W-:Y:S02]  /*4d50*/  UPRMT UR40, UR46, 0x654, UR40 ;  /* 0x000006542e287896 */ /* 0x000fe40008000028 */
[----:B------:R-:W-:Y:S02]  /*4d60*/  USHF.R.U32.HI UR43, URZ, UR33, UR6 ;  /* 0x00000021ff2b7299 */ /* 0x000fe40008011606 */
[----:B--2---:R-:W-:Y:S02]  /*4d70*/  USHF.R.U32.HI UR41, URZ, UR44, UR41 ;  /* 0x0000002cff297299 */ /* 0x004fe40008011629 */
[----:B------:R-:W-:Y:S02]  /*4d80*/  UISETP.NE.AND UP0, UPT, UR34, 0x1, UPT ;  /* 0x000000012200788c */ /* 0x000fe4000bf05270 */
[----:B---3--:R-:W-:-:S11]  /*4d90*/  UISETP.NE.AND UP3, UPT, UR4, 0x1, UPT ;  /* 0x000000010400788c */ /* 0x008fd6000bf65270 */
.L_x_106:
[C---:B------:R-:W-:Y:S02]  /*4da0*/  LEA R8, R10.reuse, UR21, 0x3 ;  /* 0x000000150a087c11 */ /* 0x040fe4000f8e18ff */
[----:B------:R-:W-:Y:S02]  /*4db0*/  SHF.L.U32 R0, R9, 0x1f, RZ ;  /* 0x0000001f09007819 */ /* 0x000fe400000006ff */
[----:B------:R-:W-:Y:S02]  /*4dc0*/  LEA R4, R10, UR21, 0x4 ;  /* 0x000000150a047c11 */ /* 0x000fe4000f8e20ff */
[----:B--2---:R-:W2:Y:S02]  /*4dd0*/  SYNCS.PHASECHK.TRANS64.TRYWAIT P0, [R8+URZ+0x1d0], R0 ;  /* 0x0001d000080075a7 */ /* 0x004ea400080011ff */
[----:B--2---:R-:W-:Y:S05]  /*4de0*/  @!P0 BRA `(.L_x_97) ;  /* 0x0000005800108947 */ /* 0x004fea0003800000 */
.L_x_218:
[----:B------:R-:W3:Y:S01]  /*4df0*/  LDS.128 R4, [R4+0x260] ;  /* 0x0002600004047984 */ /* 0x000ee20000000c00 */
[----:B------:R-:W-:Y:S01]  /*4e00*/  UISETP.GE.AND UP0, UPT, UR42, 0x1, UPT ;  /* 0x000000012a00788c */ /* 0x000fe2000bf06270 */
[----:B------:R-:W-:Y:S01]  /*4e10*/  @!PT LDS RZ, [RZ] ;  /* 0x00000000fffff984 */ /* 0x000fe20000000800 */
[----:B------:R-:W-:Y:S01]  /*4e20*/  @!PT LDS RZ, [RZ] ;  /* 0x00000000fffff984 */ /* 0x000fe20000000800 */
[----:B------:R-:W-:Y:S01]  /*4e30*/  @!PT LDS RZ, [RZ] ;  /* 0x00000000fffff984 */ /* 0x000fe20000000800 */
[----:B------:R-:W-:Y:S01]  /*4e40*/  @!PT LDS RZ, [RZ] ;  /* 0x00000000fffff984 */ /* 0x000fe20000000800 */
[----:B------:R4:W-:Y:S06]  /*4e50*/  MEMBAR.ALL.CTA ;  /* 0x0000000000007992 */ /* 0x0009ec0000008000 */
[----:B----4-:R-:W4:Y:S01]  /*4e60*/  FENCE.VIEW.ASYNC.S ;  /* 0x00000000000073c6 */ /* 0x010f220000000000 */
[----:B---3--:R-:W-:Y:S11]  /*4e70*/  LOP3.LUT P0, RZ, R6, 0x1, RZ, 0xc0, !PT ;  /* 0x0000000106ff7812 */ /* 0x008ff6000780c0ff */
[----:B------:R-:W-:Y:S02]  /*4e80*/  @!UPT UIADD3 URZ, UPT, UPT, URZ, URZ, URZ ;  /* 0x000000fffffff290 */ /* 0x000fe4000fffe0ff */
[----:B----4-:R-:W-:Y:S01]  /*4e90*/  VOTEU.ANY UP2, P0 ;  /* 0x0000000000ff7886 */ /* 0x010fe20000040100 */
[----:B------:R-:W-:Y:S11]  /*4ea0*/  PLOP3.LUT P0, PT, PT, PT, UP2, 0x80, 0x8 ;  /* 0x000000000008781c */ /* 0x000ff60003f0f028 */
[----:B------:R-:W-:Y:S02]  /*4eb0*/  @!UPT UIADD3 URZ, UPT, UPT, URZ, URZ, URZ ;  /* 0x000000fffffff290 */ /* 0x000fe4000fffe0ff */
[----:B--2---:R-:W-:Y:S02]  /*4ec0*/  @P0 SHF.R.U32.HI R0, RZ, 0x10, R5 ;  /* 0x00000010ff000819 */ /* 0x004fe40000011605 */
[----:B------:R-:W-:Y:S02]  /*4ed0*/  @P0 MOV R2, R4 ;  /* 0x0000000400020202 */ /* 0x000fe40000000f00 */
[----:B------:R-:W-:Y:S01]  /*4ee0*/  @P0 R2UR UR4, R0 ;  /* 0x00000000000402ca */ /* 0x000fe200000e0000 */
[----:B------:R-:W-:Y:S01]  /*4ef0*/  VIADD R0, R8, 0x1e0 ;  /* 0x000001e008007836 */ /* 0x000fe20000000000 */
[----:B------:R-:W-:Y:S02]  /*4f00*/  @P0 LOP3.LUT R4, R5, 0xffff, RZ, 0xc0, !PT ;  /* 0x0000ffff05040812 */ /* 0x000fe400078ec0ff */
[----:B------:R-:W-:Y:S02]  /*4f10*/  @P0 R2UR UR6, R2 ;  /* 0x00000000020602ca */ /* 0x000fe400000e0000 */
[----:B------:R-:W-:Y:S02]  /*4f20*/  PRMT R0, RZ, 0x654, R0 ;  /* 0x00000654ff007816 */ /* 0x000fe40000000000 */
[----:B------:R-:W-:Y:S02]  /*4f30*/  @P0 R2UR UR5, R4 ;  /* 0x00000000040502ca */ /* 0x000fe400000e0000 */
[----:B------:R2:W-:Y:S03]  /*4f40*/  SYNCS.ARRIVE.TRANS64.RED.A1T0 RZ, [R0+URZ], RZ ;  /* 0x000000ff00ff79a7 */ /* 0x0005e600081004ff */
[----:B------:R-:W-:Y:S04]  /*4f50*/  @UP2 UMOV UR29, UR4 ;  /* 0x00000004001d2c82 */ /* 0x000fe80008000000 */
[----:B------:R-:W-:Y:S04]  /*4f60*/  @UP2 UMOV UR14, UR6 ;  /* 0x00000006000e2c82 */ /* 0x000fe80008000000 */
[----:B------:R-:W-:Y:S01]  /*4f70*/  @UP2 UMOV UR13, UR5 ;  /* 0x00000005000d2c82 */ /* 0x000fe20008000000 */
[----:B------:R-:W-:Y:S05]  /*4f80*/  BRA.U !UP0, `(.L_x_98) ;  /* 0x0000000108c07547 */ /* 0x000fea000b800000 */
[----:B------:R-:W-:Y:S02]  /*4f90*/  UIMAD.WIDE.U32 UR8, UR13, UR35, URZ ;  /* 0x000000230d0872a5 */ /* 0x000fe4000f8e00ff */
[----:B------:R-:W-:Y:S02]  /*4fa0*/  UP2UR UR12, UPR, URZ, 0x4 ;  /* 0x00000004ff0c7883 */ /* 0x000fe40008000000 */
[----:B------:R-:W-:Y:S02]  /*4fb0*/  UISETP.NE.AND UP2, UPT, UR34, 0x1, UPT ;  /* 0x000000012200788c */ /* 0x000fe4000bf45270 */
[----:B------:R-:W-:Y:S02]  /*4fc0*/  UIMAD.WIDE.U32 UR10, UR14, UR32, URZ ;  /* 0x000000200e0a72a5 */ /* 0x000fe4000f8e00ff */
[----:B------:R-:W-:Y:S02]  /*4fd0*/  USEL UR4, UR37, UR41, !UP2 ;  /* 0x0000002925047287 */ /* 0x000fe4000d000000 */
[----:B------:R-:W-:Y:S02]  /*4fe0*/  UISETP.NE.AND UP0, UPT, UR15, 0x1, UPT ;  /* 0x000000010f00788c */ /* 0x000fe4000bf05270 */
[----:B------:R-:W-:Y:S02]  /*4ff0*/  UP2UR UR16, UPR, URZ, 0x2 ;  /* 0x00000002ff107883 */ /* 0x000fe40008000000 */
[----:B------:R-:W-:Y:S02]  /*5000*/  UISETP.NE.AND UP1, UPT, UR42, 0x1, UPT ;  /* 0x000000012a00788c */ /* 0x000fe4000bf25270 */
[----:B-1----:R-:W-:Y:S02]  /*5010*/  UIMAD.WIDE.U32 UR18, UR4, UR22, URZ ;  /* 0x00000016041272a5 */ /* 0x002fe4000f8e00ff */
[----:B------:R-:W-:Y:S01]  /*5020*/  USEL UR7, UR38, UR43, !UP0 ;  /* 0x0000002b26077287 */ /* 0x000fe2000c000000 */
[----:B------:R-:W-:Y:S02]  /*5030*/  UMOV UR5, UR9 ;  /* 0x0000000900057c82 */ /* 0x000fe40008000000 */
[----:B------:R-:W-:Y:S02]  /*5040*/  USHF.R.U32.HI UR6, URZ, UR44, UR5 ;  /* 0x0000002cff067299 */ /* 0x000fe40008011605 */
[----:B------:R-:W-:Y:S02]  /*5050*/  UIMAD.WIDE.U32 UR26, UR7, UR22, URZ ;  /* 0x00000016071a72a5 */ /* 0x000fe4000f8e00ff */
[----:B------:R-:W-:Y:S02]  /*5060*/  USEL UR6, UR13, UR6, !UP2 ;  /* 0x000000060d067287 */ /* 0x000fe4000d000000 */
[----:B------:R-:W-:Y:S01]  /*5070*/  UISETP.NE.AND UP2, UPT, UR12, URZ, UPT ;  /* 0x000000ff0c00728c */ /* 0x000fe2000bf45270 */
[----:B------:R-:W-:Y:S01]  /*5080*/  UMOV UR5, UR11 ;  /* 0x0000000b00057c82 */ /* 0x000fe20008000000 */
[----:B------:R-:W-:Y:S02]  /*5090*/  UIMAD.WIDE.U32 UR10, UR6, UR22, URZ ;  /* 0x00000016060a72a5 */ /* 0x000fe4000f8e00ff */
[----:B------:R-:W-:Y:S03]  /*50a0*/  USHF.R.U32.HI UR8, URZ, UR33, UR5 ;  /* 0x00000021ff087299 */ /* 0x000fe60008011605 */
[----:B------:R-:W-:Y:S02]  /*50b0*/  UMOV UR5, UR19 ;  /* 0x0000001300057c82 */ /* 0x000fe40008000000 */
[----:B------:R-:W-:Y:S03]  /*50c0*/  @UP1 USHF.R.U32.HI UR4, URZ, UR23, UR5 ;  /* 0x00000017ff041299 */ /* 0x000fe60008011605 */
[----:B------:R-:W-:Y:S01]  /*50d0*/  UMOV UR5, UR27 ;  /* 0x0000001b00057c82 */ /* 0x000fe20008000000 */
[----:B------:R-:W-:Y:S02]  /*50e0*/  UIMAD UR4, UR42, UR4, URZ ;  /* 0x000000042a0472a4 */ /* 0x000fe4000f8e02ff */
[----:B------:R-:W-:Y:S02]  /*50f0*/  @UP1 USHF.R.U32.HI UR7, URZ, UR23, UR5 ;  /* 0x00000017ff071299 */ /* 0x000fe40008011605 */
[----:B------:R-:W-:Y:S02]  /*5100*/  USEL UR5, UR14, UR8, !UP0 ;  /* 0x000000080e057287 */ /* 0x000fe4000c000000 */
[----:B------:R-:W-:Y:S02]  /*5110*/  UIMAD UR8, UR42, UR7, URZ ;  /* 0x000000072a0872a4 */ /* 0x000fe4000f8e02ff */
[----:B------:R-:W-:Y:S03]  /*5120*/  UISETP.GE.AND UP0, UPT, UR6, UR4, UPT ;  /* 0x000000040600728c */ /* 0x000fe6000bf06270 */
[----:B------:R-:W-:Y:S01]  /*5130*/  UMOV UR4, UR11 ;  /* 0x0000000b00047c82 */ /* 0x000fe20008000000 */
[----:B------:R-:W-:Y:S02]  /*5140*/  UISETP.GE.OR UP0, UPT, UR5, UR8, UP0 ;  /* 0x000000080500728c */ /* 0x000fe40008706670 */
[----:B------:R-:W-:Y:S02]  /*5150*/  USHF.R.U32.HI UR4, URZ, UR23, UR4 ;  /* 0x00000017ff047299 */ /* 0x000fe40008011604 */
[----:B------:R-:W-:Y:S02]  /*5160*/  UIMAD.WIDE.U32 UR8, UR5, UR22, URZ ;  /* 0x00000016050872a5 */ /* 0x000fe4000f8e00ff */
[----:B------:R-:W-:Y:S04]  /*5170*/  USEL UR10, UR6, UR4, !UP1 ;  /* 0x00000004060a7287 */ /* 0x000fe8000c800000 */
[----:B------:R-:W-:Y:S01]  /*5180*/  UIADD3 UR11, UPT, UPT, -UR10, URZ, URZ ;  /* 0x000000ff0a0b7290 */ /* 0x000fe2000fffe1ff */
[----:B------:R-:W-:Y:S02]  /*5190*/  @!UP0 UMOV UR4, UR9 ;  /* 0x0000000900048c82 */ /* 0x000fe40008000000 */
[----:B------:R-:W-:Y:S02]  /*51a0*/  @!UP0 USHF.R.U32.HI UR4, URZ, UR23, UR4 ;  /* 0x00000017ff048299 */ /* 0x000fe40008011604 */
[----:B------:R-:W-:Y:S02]  /*51b0*/  UIMAD UR8, UR42, UR11, UR6 ;  /* 0x0000000b2a0872a4 */ /* 0x000fe4000f8e0206 */
[----:B------:R-:W-:Y:S02]  /*51c0*/  @!UP0 USEL UR4, UR5, UR4, !UP1 ;  /* 0x0000000405048287 */ /* 0x000fe4000c800000 */
[----:B------:R-:W-:Y:S02]  /*51d0*/  UISETP.NE.AND UP1, UPT, UR16, URZ, UPT ;  /* 0x000000ff1000728c */ /* 0x000fe4000bf25270 */
[----:B------:R-:W-:Y:S02]  /*51e0*/  @!UP0 UIMAD UR8, UR7, UR8, UR4 ;  /* 0x00000008070882a4 */ /* 0x000fe4000f8e0204 */
[----:B------:R-:W-:Y:S02]  /*51f0*/  @!UP0 UIADD3 UR9, UPT, UPT, UR10, -UR4, URZ ;  /* 0x800000040a098290 */ /* 0x000fe4000fffe0ff */
[----:B------:R-:W-:Y:S02]  /*5200*/  UIADD3 UR4, UPT, UPT, -UR5, URZ, URZ ;  /* 0x000000ff05047290 */ /* 0x000fe4000fffe1ff */
[----:B------:R-:W-:Y:S02]  /*5210*/  UIADD3 UR7, UPT, UPT, -UR6, URZ, URZ ;  /* 0x000000ff06077290 */ /* 0x000fe4000fffe1ff */
[----:B------:R-:W-:Y:S02]  /*5220*/  @!UP0 UIMAD UR6, UR9, UR42, UR5 ;  /* 0x0000002a090682a4 */ /* 0x000fe4000f8e0205 */
[----:B------:R-:W-:Y:S02]  /*5230*/  UIMAD UR14, UR15, UR4, UR14 ;  /* 0x000000040f0e72a4 */ /* 0x000fe4000f8e020e */
[----:B------:R-:W-:Y:S01]  /*5240*/  UIMAD UR13, UR34, UR7, UR13 ;  /* 0x00000007220d72a4 */ /* 0x000fe2000f8e020d */
[----:B------:R-:W-:Y:S02]  /*5250*/  @!UP0 UMOV UR5, UR8 ;  /* 0x0000000800058c82 */ /* 0x000fe40008000000 */
[----:B------:R-:W-:Y:S02]  /*5260*/  UIMAD UR14, UR5, UR15, UR14 ;  /* 0x0000000f050e72a4 */ /* 0x000fe4000f8e020e */
[----:B------:R-:W-:Y:S11]  /*5270*/  UIMAD UR13, UR6, UR34, UR13 ;  /* 0x00000022060d72a4 */ /* 0x000ff6000f8e020d */
[----:B------:R-:W-:Y:S01]  /*5280*/  @!UPT UIADD3 URZ, UPT, UPT, URZ, URZ, URZ ;  /* 0x000000fffffff290 */ /* 0x000fe2000fffe0ff */
.L_x_98:
[----:B------:R-:W3:Y:S01]  /*5290*/  @!UP3 LDCU.128 UR8, c[0x0][0xb10] ;  /* 0x00016200ff08b7ac */ /* 0x000ee20008000c00 */
[----:B------:R-:W-:Y:S02]  /*52a0*/  ISETP.NE.U32.AND P0, PT, RZ, UR30, PT ;  /* 0x0000001eff007c0c */ /* 0x000fe4000bf05070 */
[----:B------:R-:W-:Y:S02]  /*52b0*/  SHF.L.U32 R4, R11, 0x1f, RZ ;  /* 0x0000001f0b047819 */ /* 0x000fe400000006ff */
[----:B------:R-:W-:Y:S01]  /*52c0*/  ISETP.NE.AND.EX P0, PT, RZ, UR31, PT, P0 ;  /* 0x0000001fff007c0c */ /* 0x000fe2000bf05300 */
[----:B------:R-:W4:Y:S01]  /*52d0*/  @!UP3 LDCU UR5, c[0x0][0xb0c] ;  /* 0x00016180ff05b7ac */ /* 0x000f220008000800 */
[----:B------:R-:W-:Y:S02]  /*52e0*/  USHF.L.U32 UR27, UR20, 0x6, URZ ;  /* 0x00000006141b7899 */ /* 0x000fe400080006ff */
[----:B------:R-:W-:Y:S02]  /*52f0*/  UIMAD UR26, UR24, 0xc0, URZ ;  /* 0x000000c0181a78a4 */ /* 0x000fe4000f8e02ff */
[----:B---3--:R-:W-:Y:S07]  /*5300*/  UIMAD.WIDE.U32 UR6, UR14, UR8, URZ ;  /* 0x000000080e0672a5 */ /* 0x008fee000f8e00ff */
[----:B------:R-:W-:Y:S01]  /*5310*/  @!UP3 UMOV UR4, UR7 ;  /* 0x000000070004bc82 */ /* 0x000fe20008000000 */
[----:B----4-:R-:W-:Y:S02]  /*5320*/  @!UP3 UISETP.NE.AND UP0, UPT, UR5, 0x1, UPT ;  /* 0x000000010500b88c */ /* 0x010fe4000bf05270 */
[----:B------:R-:W-:Y:S02]  /*5330*/  @!UP3 USHF.R.U32.HI UR4, URZ, UR9, UR4 ;  /* 0x00000009ff04b299 */ /* 0x000fe40008011604 */
[----:B------:R-:W-:Y:S02]  /*5340*/  UIMAD.WIDE.U32 UR6, UR13, UR11, URZ ;  /* 0x0000000b0d0672a5 */ /* 0x000fe4000f8e00ff */
[----:B------:R-:W-:Y:S02]  /*5350*/  @!UP3 USEL UR8, UR14, UR4, !UP0 ;  /* 0x000000040e08b287 */ /* 0x000fe4000c000000 */
[----:B------:R-:W-:Y:S03]  /*5360*/  @!UP3 UISETP.NE.AND UP0, UPT, UR10, 0x1, UPT ;  /* 0x000000010a00b88c */ /* 0x000fe6000bf05270 */
[----:B------:R-:W-:Y:S02]  /*5370*/  @!UP3 UMOV UR6, UR7 ;  /* 0x000000070006bc82 */ /* 0x000fe40008000000 */
[----:B------:R-:W3:Y:S02]  /*5380*/  @!UP3 LDCU UR4, c[0x0][0xb20] ;  /* 0x00016400ff04b7ac */ /* 0x000ee40008000800 */
[----:B---3--:R-:W-:Y:S04]  /*5390*/  @!UP3 USHF.R.U32.HI UR6, URZ, UR4, UR6 ;  /* 0x00000004ff06b299 */ /* 0x008fe80008011606 */
[----:B------:R-:W-:Y:S04]  /*53a0*/  @!UP3 USEL UR6, UR13, UR6, !UP0 ;  /* 0x000000060d06b287 */ /* 0x000fe8000c000000 */
[----:B------:R-:W-:Y:S02]  /*53b0*/  @!UP3 UIADD3 UR4, UPT, UPT, -UR8, UR6, URZ ;  /* 0x000000060804b290 */ /* 0x000fe4000fffe1ff */
[----:B------:R-:W-:Y:S02]  /*53c0*/  @!UP3 UIADD3 UR6, UPT, UPT, UR8, -UR6, URZ ;  /* 0x800000060806b290 */ /* 0x000fe4000fffe0ff */
[----:B------:R-:W-:Y:S02]  /*53d0*/  @!UP3 UIMAD UR14, UR4, UR5, UR14 ;  /* 0x00000005040eb2a4 */ /* 0x000fe4000f8e020e */
[----:B------:R-:W-:Y:S01]  /*53e0*/  @!UP3 UIMAD UR13, UR6, UR10, UR13 ;  /* 0x0000000a060db2a4 */ /* 0x000fe2000f8e020d */
[----:B------:R-:W-:Y:S11]  /*53f0*/  BRA.U UP4, `(.L_x_99) ;  /* 0x0000000104107547 */ /* 0x000ff6000b800000 */
[----:B------:R-:W-:Y:S04]  /*5400*/  MOV R2, UR39 ;  /* 0x0000002700027c02 */ /* 0x000fe80008000f00 */
[----:B------:R-:W-:Y:S04]  /*5410*/  SHF.L.U32 R2, R2, 0x1f, RZ ;  /* 0x0000001f02027819 */ /* 0x000fe800000006ff */
[----:B------:R-:W3:Y:S02]  /*5420*/  SYNCS.PHASECHK.TRANS64.TRYWAIT P1, [UR21+0x1c8], R2 ;  /* 0x0001c802ff0075a7 */ /* 0x000ee40008021115 */
[----:B---3--:R-:W-:Y:S05]  /*5430*/  @!P1 BRA `(.L_x_100) ;  /* 0x0000005000909947 */ /* 0x008fea0003800000 */
.L_x_99:
[----:B------:R-:W-:Y:S05]  /*5440*/  BRA.U !UP6, `(.L_x_101) ;  /* 0x000000010e387547 */ /* 0x000fea000b800000 */
[----:B------:R-:W-:Y:S01]  /*5450*/  UPLOP3.LUT UP1, UPT, UPT, UPT, UP5, 0x80, 0x8 ;  /* 0x000000000008789c */ /* 0x000fe20003f2f050 */
[----:B--2---:R-:W-:Y:S01]  /*5460*/  HFMA2 R0, -RZ, RZ, 0, 5.9604644775390625e-08 ;  /* 0x00000001ff007431 */ /* 0x004fe200000001ff */
[----:B------:R-:W2:Y:S01]  /*5470*/  LDCU.64 UR8, c[0x0][0x358] ;  /* 0x00006b00ff0877ac */ /* 0x000ea20008000a00 */
[----:B------:R-:W-:Y:S03]  /*5480*/  IMAD.MOV.U32 R77, RZ, RZ, 0x1 ;  /* 0x00000001ff4d7424 */ /* 0x000fe600078e00ff */
[----:B------:R-:W-:Y:S05]  /*5490*/  PLOP3.LUT P1, PT, PT, PT, UP1, 0x80, 0x8 ;  /* 0x000000000008781c */ /* 0x000fea0003f2f018 */
[----:B------:R-:W3:Y:S01]  /*54a0*/  @UP1 LDCU.64 UR4, c[0x0][0x888] ;  /* 0x00011100ff0417ac */ /* 0x000ee20008000a00 */
[----:B------:R-:W-:Y:S07]  /*54b0*/  @UP1 UIMAD UR6, UR36, UR30, URZ ;  /* 0x0000001e240612a4 */ /* 0x000fee000f8e02ff */
[----:B------:R-:W-:Y:S01]  /*54c0*/  @!P1 PRMT R77, R0, 0x7610, R77 ;  /* 0x00007610004d9816 */ /* 0x000fe2000000004d */
[----:B---3--:R-:W-:Y:S06]  /*54d0*/  @UP1 UIMAD.WIDE UR4, UR6, 0x4, UR4 ;  /* 0x00000004060418a5 */ /* 0x008fec000f8e0204 */
[----:B-----5:R-:W-:Y:S01]  /*54e0*/  IMAD.U32 R40, RZ, RZ, UR4 ;  /* 0x00000004ff287e24 */ /* 0x020fe2000f8e00ff */
[----:B------:R-:W-:Y:S04]  /*54f0*/  MOV R41, UR5 ;  /* 0x0000000500297c02 */ /* 0x000fe80008000f00 */
[----:B------:R-:W3:Y:S01]  /*5500*/  @!UP1 LDCU UR4, c[0x0][0x880] ;  /* 0x00011000ff0497ac */ /* 0x000ee20008000800 */
[----:B--2---:R4:W5:Y:S02]  /*5510*/  @P1 LDG.E R40, desc[UR8][R40.64] ;  /* 0x0000000828281981 */ /* 0x004964000c1e1900 */
[----:B---34-:R-:W-:Y:S07]  /*5520*/  @!P1 IMAD.U32 R40, RZ, RZ, UR4 ;  /* 0x00000004ff289e24 */ /* 0x018fee000f8e00ff */
.L_x_101:
[----:B-----5:R-:W-:Y:S01]  /*5530*/  @!P0 ISETP.EQ.AND P2, PT, R40, RZ, PT ;  /* 0x000000ff2800820c */ /* 0x020fe20003f42270 */
[----:B------:R-:W-:Y:S01]  /*5540*/  @!UPT UIADD3 URZ, UPT, UPT, URZ, URZ, URZ ;  /* 0x000000fffffff290 */ /* 0x000fe2000fffe0ff */
[----:B------:R-:W-:Y:S11]  /*5550*/  @!P0 BRA `(.L_x_102) ;  /* 0x0000000000148947 */ /* 0x000ff60003800000 */
[----:B------:R-:W-:Y:S02]  /*5560*/  LOP3.LUT P0, RZ, R77, 0xff, RZ, 0xc0, !PT ;  /* 0x000000ff4dff7812 */ /* 0x000fe4000780c0ff */
[----:B------:R-:W-:Y:S04]  /*5570*/  PLOP3.LUT P2, PT, PT, PT, UP1, 0x80, 0x8 ;  /* 0x000000000008781c */ /* 0x000fe80003f4f018 */
[----:B------:R-:W-:Y:S07]  /*5580*/  PLOP3.LUT P2, PT, P2, PT, PT, 0x8, 0x80 ;  /* 0x000000000080781c */ /* 0x000fee000174e170 */
[----:B------:R-:W-:Y:S11]  /*5590*/  @P0 ISETP.EQ.AND P2, PT, R40, RZ, PT ;  /* 0x000000ff2800020c */ /* 0x000ff60003f42270 */
[----:B------:R-:W-:Y:S02]  /*55a0*/  @!UPT UIADD3 URZ, UPT, UPT, URZ, URZ, URZ ;  /* 0x000000fffffff290 */ /* 0x000fe4000fffe0ff */
.L_x_102:
[----:B------:R-:W3:Y:S01]  /*55b0*/  SYNCS.PHASECHK.TRANS64.TRYWAIT P0, [UR21+0x1a8], R4 ;  /* 0x0001a804ff0075a7 */ /* 0x000ee20008001115 */
[----:B------:R-:W-:Y:S04]  /*55c0*/  ELECT P1, URZ, PT ;  /* 0x0000000000ff782f */ /* 0x000fe80003820000 */
[----:B------:R-:W-:Y:S01]  /*55d0*/  PLOP3.LUT P1, PT, P2, P1, PT, 0xf2, 0x2f ;  /* 0x00000000002f781c */ /* 0x000fe20001723e72 */
[----:B------:R-:W-:Y:S01]  /*55e0*/  @!UPT UIADD3 URZ, UPT, UPT, URZ, URZ, URZ ;  /* 0x000000fffffff290 */ /* 0x000fe2000fffe0ff */
[----:B---3--:R-:W-:Y:S11]  /*55f0*/  @!P0 BRA `(.L_x_103) ;  /* 0x0000005000388947 */ /* 0x008ff60003800000 */
.L_x_221:
[----:B--2---:R-:W-:Y:S01]  /*5600*/  @!P1 IADD3 R2, P0, PT, R12, 0x580, RZ ;  /* 0x000005800c029810 */ /* 0x004fe20007f1e0ff */
[----:B------:R-:W-:Y:S01]  /*5610*/  VOTEU.ALL UP0, P1 ;  /* 0x0000000000ff7886 */ /* 0x000fe20000800000 */
[----:B------:R-:W-:Y:S01]  /*5620*/  UMOV UR6, 0x0 ;  /* 0x0000000000067882 */ /* 0x000fe20000000000 */
[----:B------:R-:W-:Y:S01]  /*5630*/  UMOV UR7, 0x10000000 ;  /* 0x1000000000077882 */ /* 0x000fe20000000000 */
[----:B------:R-:W-:Y:S01]  /*5640*/  @!P1 R2UR UR5, R2 ;  /* 0x00000000020592ca */ /* 0x000fe200000e0000 */
[----:B------:R-:W-:Y:S01]  /*5650*/  @!P1 IMAD.X R0, RZ, RZ, R13, P0 ;  /* 0x000000ffff009224 */ /* 0x000fe200000e060d */
[----:B------:R-:W-:Y:S01]  /*5660*/  @!UP0 UIADD3 UR24, UPT, UPT, UR21, 0x400, URZ ;  /* 0x0000040015188890 */ /* 0x000fe2000fffe0ff */
[----:B------:R-:W-:Y:S01]  /*5670*/  VOTEU.ALL UP0, P1 ;  /* 0x0000000000ff7886 */ /* 0x000fe20000800000 */
[----:B------:R-:W-:Y:S02]  /*5680*/  UMOV UR28, UR36 ;  /* 0x00000024001c7c82 */ /* 0x000fe40008000000 */
[----:B------:R-:W-:Y:S01]  /*5690*/  @!P1 R2UR UR4, R0 ;  /* 0x00000000000492ca */ /* 0x000fe200000e0000 */
[----:B------:R-:W-:Y:S06]  /*56a0*/  @!P1 IMAD.MOV.U32 R0, RZ, RZ, 0x1000 ;  /* 0x00001000ff009424 */ /* 0x000fec00078e00ff */
[----:B------:R-:W-:Y:S06]  /*56b0*/  IMAD.U32 R6, RZ, RZ, UR5 ;  /* 0x00000005ff067e24 */ /* 0x000fec000f8e00ff */
[----:B------:R-:W-:Y:S01]  /*56c0*/  IMAD.U32 R7, RZ, RZ, UR4 ;  /* 0x00000004ff077e24 */ /* 0x000fe2000f8e00ff */
[----:B------:R-:W-:Y:S04]  /*56d0*/  @!P1 R2UR UR4, R6 ;  /* 0x00000000060492ca */ /* 0x000fe800000e0000 */
[----:B------:R-:W-:Y:S11]  /*56e0*/  @!P1 R2UR UR5, R7 ;  /* 0x00000000070592ca */ /* 0x000ff600000e0000 */
[----:B------:R-:W-:Y:S02]  /*56f0*/  @!UPT UIADD3 URZ, UPT, UPT, URZ, URZ, URZ ;  /* 0x000000fffffff290 */ /* 0x000fe4000fffe0ff */
[----:B------:R2:W-:Y:S01]  /*5700*/  @!UP0 UTMALDG.3D [UR24], [UR4], desc[UR6] ;  /* 0x00000618040085b4 */ /* 0x0005e20008011000 */
[----:B------:R3:W-:Y:S01]  /*5710*/  @!P1 SYNCS.ARRIVE.TRANS64.RED.A0TR RZ, [UR21+0x190], R0 ;  /* 0x00019000ffff99a7 */ /* 0x0007e20008300415 */
[----:B--2---:R-:W-:Y:S09]  /*5720*/  UPRMT UR4, UR46, 0x654, UR25 ;  /* 0x000006542e047896 */ /* 0x004ff20008000019 */
[----:B------:R-:W-:Y:S01]  /*5730*/  SYNCS.ARRIVE.TRANS64.RED.A1T0 RZ, [UR4], RZ ;  /* 0x000000ffffff79a7 */ /* 0x000fe20008100404 */
[----:B------:R-:W2:Y:S02]  /*5740*/  SYNCS.PHASECHK.TRANS64.TRYWAIT P0, [UR21+0x1b0], R4 ;  /* 0x0001b004ff0075a7 */ /* 0x000ea40008001115 */
[----:B--23--:R-:W-:Y:S05]  /*5750*/  @!P0 BRA `(.L_x_104) ;  /* 0x0000004c00f88947 */ /* 0x00cfea0003800000 */
.L_x_223:
[----:B------:R-:W-:Y:S01]  /*5760*/  @!P1 IADD3 R2, P0, PT, R12, 0x580, RZ ;  /* 0x000005800c029810 */ /* 0x000fe20007f1e0ff */
[----:B------:R-:W-:Y:S01]  /*5770*/  VOTEU.ALL UP0, P1 ;  /* 0x0000000000ff7886 */ /* 0x000fe20000800000 */
[----:B------:R-:W-:Y:S01]  /*5780*/  UMOV UR6, 0x0 ;  /* 0x0000000000067882 */ /* 0x000fe20000000000 */
[----:B------:R-:W-:Y:S01]  /*5790*/  UMOV UR7, 0x10000000 ;  /* 0x1000000000077882 */ /* 0x000fe20000000000 */
[----:B------:R-:W-:Y:S01]  /*57a0*/  @!P1 R2UR UR5, R2 ;  /* 0x00000000020592ca */ /* 0x000fe200000e0000 */
[----:B--2---:R-:W-:Y:S01]  /*57b0*/  @!P1 IMAD.X R0, RZ, RZ, R13, P0 ;  /* 0x000000ffff009224 */ /* 0x004fe200000e060d */
[----:B------:R-:W-:Y:S01]  /*57c0*/  @!UP0 UIADD3 UR18, UPT, UPT, UR26, 0x40, URZ ;  /* 0x000000401a128890 */ /* 0x000fe2000fffe0ff */
[----:B------:R-:W-:Y:S01]  /*57d0*/  VIADD R10, R10, 0x1 ;  /* 0x000000010a0a7836 */ /* 0x000fe20000000000 */
[----:B------:R-:W-:Y:S02]  /*57e0*/  @!UP0 UIADD3 UR16, UPT, UPT, UR21, 0x1400, URZ ;  /* 0x0000140015108890 */ /* 0x000fe4000fffe0ff */
[----:B------:R-:W-:Y:S01]  /*57f0*/  @!P1 R2UR UR4, R0 ;  /* 0x00000000000492ca */ /* 0x000fe200000e0000 */
[----:B------:R-:W-:Y:S01]  /*5800*/  VOTEU.ALL UP0, P1 ;  /* 0x0000000000ff7886 */ /* 0x000fe20000800000 */
[----:B------:R-:W-:Y:S01]  /*5810*/  UMOV UR19, UR27 ;  /* 0x0000001b00137c82 */ /* 0x000fe20008000000 */
[----:B------:R-:W-:Y:S01]  /*5820*/  UMOV UR20, UR36 ;  /* 0x0000002400147c82 */ /* 0x000fe20008000000 */
[----:B------:R-:W-:Y:S03]  /*5830*/  @!P1 IMAD.MOV.U32 R0, RZ, RZ, 0x1000 ;  /* 0x00001000ff009424 */ /* 0x000fe600078e00ff */
        /* <DEDUP_REMOVED lines=11> */
.L_x_225:
[----:B------:R-:W-:Y:S01]  /*58f0*/  @!P1 IADD3 R2, P0, PT, R12, 0x580, RZ ;  /* 0x000005800c029810 */ /* 0x000fe20007f1e0ff */
[----:B------:R-:W-:Y:S01]  /*5900*/  VOTEU.ALL UP0, P1 ;  /* 0x0000000000ff7886 */ /* 0x000fe20000800000 */
[----:B------:R-:W-:Y:S01]  /*5910*/  UMOV UR6, 0x0 ;  /* 0x0000000000067882 */ /* 0x000fe20000000000 */
[----:B------:R-:W-:Y:S01]  /*5920*/  UMOV UR7, 0x10000000 ;  /* 0x1000000000077882 */ /* 0x000fe20000000000 */
[----:B------:R-:W-:Y:S01]  /*5930*/  @!P1 R2UR UR5, R2 ;  /* 0x00000000020592ca */ /* 0x000fe200000e0000 */
[----:B--2---:R-:W-:Y:S01]  /*5940*/  @!P1 IMAD.X R0, RZ, RZ, R13, P0 ;  /* 0x000000ffff009224 */ /* 0x004fe200000e060d */
[----:B------:R-:W-:Y:S01]  /*5950*/  @!UP0 UIADD3 UR10, UPT, UPT, UR26, 0x80, URZ ;  /* 0x000000801a0a8890 */ /* 0x000fe2000fffe0ff */
[----:B------:R-:W-:Y:S01]  /*5960*/  R2UR UR18, R79 ;  /* 0x000000004f1272ca */ /* 0x000fe200000e0000 */
[----:B------:R-:W-:Y:S01]  /*5970*/  @!UP0 UIADD3 UR8, UPT, UPT, UR21, 0x2400, URZ ;  /* 0x0000240015088890 */ /* 0x000fe2000fffe0ff */
[----:B------:R-:W-:Y:S01]  /*5980*/  R2UR UR16, R80 ;  /* 0x00000000501072ca */ /* 0x000fe200000e0000 */
[----:B------:R-:W-:Y:S01]  /*5990*/  @!UP0 UIADD3 UR9, UPT, UPT, UR21, 0x1a0, URZ ;  /* 0x000001a015098890 */ /* 0x000fe2000fffe0ff */
[----:B------:R-:W-:Y:S01]  /*59a0*/  @!P1 R2UR UR4, R0 ;  /* 0x00000000000492ca */ /* 0x000fe200000e0000 */
[----:B------:R-:W-:Y:S01]  /*59b0*/  VOTEU.ALL UP0, P1 ;  /* 0x0000000000ff7886 */ /* 0x000fe20000800000 */
[----:B------:R-:W-:Y:S01]  /*59c0*/  UMOV UR11, UR27 ;  /* 0x0000001b000b7c82 */ /* 0x000fe20008000000 */
[----:B------:R-:W-:Y:S01]  /*59d0*/  UMOV UR12, UR36 ;  /* 0x00000024000c7c82 */ /* 0x000fe20008000000 */
[C---:B------:R-:W-:Y:S01]  /*59e0*/  ISETP.NE.AND P0, PT, R10.reuse, 0x2, PT ;  /* 0x000000020a00780c */ /* 0x040fe20003f05270 */
[----:B------:R-:W-:Y:S01]  /*59f0*/  UMOV UR36, UR29 ;  /* 0x0000001d00247c82 */ /* 0x000fe20008000000 */
[----:B------:R-:W-:Y:S01]  /*5a00*/  IMAD.U32 R4, RZ, RZ, UR5 ;  /* 0x00000005ff047e24 */ /* 0x000fe2000f8e00ff */
[----:B------:R-:W-:Y:S01]  /*5a10*/  LOP3.LUT R11, R11, 0x1, RZ, 0x3c, !PT ;  /* 0x000000010b0b7812 */ /* 0x000fe200078e3cff */
[----:B------:R-:W-:Y:S01]  /*5a20*/  UPLOP3.LUT UP4, UPT, UPT, UPT, UPT, 0x80, 0x8 ;  /* 0x000000000008789c */ /* 0x000fe20003f8f070 */
[----:B------:R-:W-:Y:S01]  /*5a30*/  SEL R0, RZ, 0x1, P0 ;  /* 0x00000001ff007807 */ /* 0x000fe20000000000 */
[----:B------:R-:W-:Y:S01]  /*5a40*/  UIADD3 UR24, UPT, UPT, UR13, UR18, URZ ;  /* 0x000000120d187290 */ /* 0x000fe2000fffe0ff */
[----:B------:R-:W-:Y:S01]  /*5a50*/  SEL R10, R10, RZ, P0 ;  /* 0x000000ff0a0a7207 */ /* 0x000fe20000000000 */
[----:B------:R-:W-:Y:S01]  /*5a60*/  UIADD3 UR20, UPT, UPT, UR14, UR16, URZ ;  /* 0x000000100e147290 */ /* 0x000fe2000fffe0ff */
[----:B------:R-:W-:Y:S01]  /*5a70*/  IMAD.U32 R5, RZ, RZ, UR4 ;  /* 0x00000004ff057e24 */ /* 0x000fe2000f8e00ff */
[----:B------:R-:W-:Y:S02]  /*5a80*/  @!P1 R2UR UR4, R4 ;  /* 0x00000000040492ca */ /* 0x000fe400000e0000 */
[----:B------:R-:W-:Y:S02]  /*5a90*/  LOP3.LUT R9, R9, R0, RZ, 0x3c, !PT ;  /* 0x0000000009097212 */ /* 0x000fe400078e3cff */
[----:B------:R-:W-:Y:S11]  /*5aa0*/  @!P1 R2UR UR5, R5 ;  /* 0x00000000050592ca */ /* 0x000ff600000e0000 */
[----:B------:R-:W-:Y:S02]  /*5ab0*/  @!UPT UIADD3 URZ, UPT, UPT, URZ, URZ, URZ ;  /* 0x000000fffffff290 */ /* 0x000fe4000fffe0ff */
[----:B------:R2:W-:Y:S01]  /*5ac0*/  @!UP0 UTMALDG.3D [UR8], [UR4], desc[UR6] ;  /* 0x00000608040085b4 */ /* 0x0005e20008011000 */
[----:B------:R2:W-:Y:S01]  /*5ad0*/  @!P1 SYNCS.ARRIVE.TRANS64.RED.A0TR RZ, [UR21+0x1a0], R3 ;  /* 0x0001a003ffff99a7 */ /* 0x0005e20008300415 */
[----:B------:R-:W-:Y:S01]  /*5ae0*/  SYNCS.ARRIVE.TRANS64.RED.A1T0 RZ, [UR40], RZ ;  /* 0x000000ffffff79a7 */ /* 0x000fe20008100428 */
[----:B------:R-:W-:Y:S05]  /*5af0*/  BRA.U UP2, `(.L_x_106) ;  /* 0xfffffff102a87547 */ /* 0x000fea000b83ffff */
[----:B------:R-:W-:-:S04]  /*5b00*/  SHF.L.U32 R2, R11, 0x1f, RZ ;  /* 0x0000001f0b027819 */ /* 0x000fc800000006ff */
[----:B------:R-:W3:Y:S02]  /*5b10*/  SYNCS.PHASECHK.TRANS64.TRYWAIT P0, [UR21+0x1a8], R2 ;  /* 0x0001a802ff0075a7 */ /* 0x000ee40008001115 */
[----:B---3--:R-:W-:Y:S05]  /*5b20*/  @!P0 BRA `(.L_x_107) ;  /* 0x0000004c00348947 */ /* 0x008fea0003800000 */
.L_x_227:
[----:B------:R-:W4:Y:S02]  /*5b30*/  SYNCS.PHASECHK.TRANS64.TRYWAIT P0, [UR21+0x1b0], R2 ;  /* 0x0001b002ff0075a7 */ /* 0x000f240008001115 */
[----:B----4-:R-:W-:Y:S05]  /*5b40*/  @!P0 BRA `(.L_x_108) ;  /* 0x0000004c00448947 */ /* 0x010fea0003800000 */
.L_x_229:
[----:B---3--:R-:W-:-:S07]  /*5b50*/  MOV R0, UR21 ;  /* 0x0000001500007c02 */ /* 0x008fce0008000f00 */
.L_x_109:
[----:B---3--:R-:W-:-:S04]  /*5b60*/  SHF.L.U32 R2, R11, 0x1f, RZ ;  /* 0x0000001f0b027819 */ /* 0x008fc800000006ff */
[----:B------:R3:W4:Y:S03]  /*5b70*/  SYNCS.PHASECHK.TRANS64.TRYWAIT P0, [R0+URZ+0x1b8], R2 ;  /* 0x0001b802000075a7 */ /* 0x00072600080011ff */
[----:B----4-:R-:W-:Y:S05]  /*5b80*/  @!P0 NANOSLEEP.SYNCS 0x989680 ;  /* 0x009896800000895d */ /* 0x010fea0003900000 */
[----:B------:R-:W4:Y:S02]  /*5b90*/  @!P0 SYNCS.PHASECHK.TRANS64 P0, [R0+URZ+0x1b8], R2 ;  /* 0x0001b802000085a7 */ /* 0x000f2400080010ff */
[----:B-12-4-:R-:W-:Y:S05]  /*5ba0*/  @P0 EXIT ;  /* 0x000000000000094d */ /* 0x016fea0003800000 */
[----:B------:R-:W-:Y:S05]  /*5bb0*/  BRA `(.L_x_109) ;  /* 0xfffffffc00e87947 */ /* 0x000fea000383ffff */
.L_x_96:
[----:B------:R-:W-:-:S06]  /*5bc0*/  UISETP.GE.AND UP0, UPT, UR21, 0x4, UPT ;  /* 0x000000041500788c */ /* 0x000fcc000bf06270 */
[----:B------:R-:W-:-:S13]  /*5bd0*/  PLOP3.LUT P0, PT, PT, PT, UP0, 0x80, 0x8 ;  /* 0x000000000008781c */ /* 0x000fda0003f0f008 */
[----:B-1----:R-:W-:Y:S05]  /*5be0*/  @!P0 EXIT ;  /* 0x000000000000894d */ /* 0x002fea0003800000 */
[----:B------:R-:W-:Y:S01]  /*5bf0*/  BAR.SYNC.DEFER_BLOCKING 0x6, 0xa0 ;  /* 0x0182800000007b1d */ /* 0x000fe20000010000 */
[C---:B------:R-:W-:Y:S01]  /*5c00*/  IMAD.SHL.U32 R2, R88.reuse, 0x20, RZ ;  /* 0x0000002058027824 */ /* 0x040fe200078e00ff */
[C---:B------:R-:W-:Y:S01]  /*5c10*/  LOP3.LUT R89, R88.reuse, 0x60, RZ, 0xc0, !PT ;  /* 0x0000006058597812 */ /* 0x040fe200078ec0ff */
[C---:B------:R-:W-:Y:S01]  /*5c20*/  IMAD.SHL.U32 R7, R88.reuse, 0x40, RZ ;  /* 0x0000004058077824 */ /* 0x040fe200078e00ff */
[----:B------:R-:W-:Y:S01]  /*5c30*/  CS2R R86, SRZ ;  /* 0x0000000000567805 */ /* 0x000fe2000001ff00 */
[----:B------:R-:W-:Y:S01]  /*5c40*/  IMAD.SHL.U32 R3, R88, 0x8, RZ ;  /* 0x0000000858037824 */ /* 0x000fe200078e00ff */
[----:B------:R-:W-:Y:S02]  /*5c50*/  UMOV UR44, 0x400 ;  /* 0x00000400002c7882 */ /* 0x000fe40000000000 */
[----:B------:R-:W1:Y:S01]  /*5c60*/  LDC.64 R74, c[0x0][0x8b0] ;  /* 0x00022c00ff4a7b82 */ /* 0x000e620000000a00 */
[----:B------:R-:W-:Y:S01]  /*5c70*/  ULEA UR44, UR46, UR44, 0x18 ;  /* 0x0000002c2e2c7291 */ /* 0x000fe2000f8ec0ff */
[----:B------:R-:W-:Y:S01]  /*5c80*/  LOP3.LUT R2, R2, 0xc00, RZ, 0xc0, !PT ;  /* 0x00000c0002027812 */ /* 0x000fe200078ec0ff */
[----:B------:R-:W-:Y:S01]  /*5c90*/  IMAD.MOV.U32 R36, RZ, RZ, RZ ;  /* 0x000000ffff247224 */ /* 0x000fe200078e00ff */
[----:B------:R-:W-:Y:S01]  /*5ca0*/  LOP3.LUT R6, R7, 0x180, RZ, 0xc0, !PT ;  /* 0x0000018007067812 */ /* 0x000fe200078ec0ff */
[----:B------:R-:W-:Y:S01]  /*5cb0*/  UIADD3 UR4, UPT, UPT, UR44, 0x3400, URZ ;  /* 0x000034002c047890 */ /* 0x000fe2000fffe0ff */
[----:B------:R-:W-:Y:S01]  /*5cc0*/  LOP3.LUT R2, R2, 0x40, R7, 0xf8, !PT ;  /* 0x0000004002027812 */ /* 0x000fe200078ef807 */
[----:B------:R-:W-:Y:S01]  /*5cd0*/  IMAD.MOV.U32 R82, RZ, RZ, RZ ;  /* 0x000000ffff527224 */ /* 0x000fe200078e00ff */
[----:B------:R-:W2:Y:S01]  /*5ce0*/  LDC.64 R72, c[0x0][0x8a8] ;  /* 0x00022a00ff487b82 */ /* 0x000ea20000000a00 */
[----:B------:R-:W-:Y:S01]  /*5cf0*/  LOP3.LUT R3, R6, 0x30, R3, 0xf8, !PT ;  /* 0x0000003006037812 */ /* 0x000fe200078ef803 */
[----:B------:R-:W-:Y:S01]  /*5d00*/  IMAD.SHL.U32 R6, R88, 0x2, RZ ;  /* 0x0000000258067824 */ /* 0x000fe200078e00ff */
[----:B------:R-:W-:Y:S01]  /*5d10*/  LOP3.LUT R76, R2, 0x200, R7, 0xf8, !PT ;  /* 0x00000200024c7812 */ /* 0x000fe200078ef807 */
[C---:B------:R-:W-:Y:S01]  /*5d20*/  IMAD.U32 R2, R88.reuse, 0x10000, RZ ;  /* 0x0001000058027824 */ /* 0x040fe200078e00ff */
[----:B------:R-:W-:Y:S01]  /*5d30*/  LOP3.LUT R88, R88, 0x2, RZ, 0xc0, !PT ;  /* 0x0000000258587812 */ /* 0x000fe200078ec0ff */
[----:B------:R-:W-:Y:S01]  /*5d40*/  IMAD.U32 R90, RZ, RZ, UR4 ;  /* 0x00000004ff5a7e24 */ /* 0x000fe2000f8e00ff */
[----:B------:R-:W-:-:S02]  /*5d50*/  LOP3.LUT R3, R3, 0x20, R6, 0x78, !PT ;  /* 0x0000002003037812 */ /* 0x000fc400078e7806 */
[----:B------:R-:W-:Y:S01]  /*5d60*/  CS2R R84, SRZ ;  /* 0x0000000000547805 */ /* 0x000fe2000001ff00 */
[----:B------:R-:W3:Y:S01]  /*5d70*/  LDS R0, [UR44+0x280] ;  /* 0x0002802cff007984 */ /* 0x000ee20008000800 */
[----:B------:R-:W-:Y:S01]  /*5d80*/  LOP3.LUT R2, R2, 0x600000, RZ, 0xc0, !PT ;  /* 0x0060000002027812 */ /* 0x000fe200078ec0ff */
[----:B------:R-:W-:Y:S01]  /*5d90*/  IMAD.MOV R83, RZ, RZ, -R88 ;  /* 0x000000ffff537224 */ /* 0x000fe200078e0a58 */
[----:B------:R-:W-:Y:S01]  /*5da0*/  LOP3.LUT R76, R76, R3, RZ, 0xfc, !PT ;  /* 0x000000034c4c7212 */ /* 0x000fe200078efcff */
[----:B------:R-:W4:Y:S01]  /*5db0*/  LDCU UR59, c[0x0][0x370] ;  /* 0x00006e00ff3b77ac */ /* 0x000f220008000800 */
[----:B------:R-:W1:Y:S01]  /*5dc0*/  LDCU UR43, c[0x0][0xb0c] ;  /* 0x00016180ff2b77ac */ /* 0x000e620008000800 */
[----:B------:R-:W1:Y:S01]  /*5dd0*/  LDCU UR39, c[0x0][0xb30] ;  /* 0x00016600ff2777ac */ /* 0x000e620008000800 */
[----:B------:R-:W1:Y:S01]  /*5de0*/  LDCU.64 UR56, c[0x0][0x888] ;  /* 0x00011100ff3877ac */ /* 0x000e620008000a00 */
[----:B------:R-:W1:Y:S01]  /*5df0*/  LDCU.64 UR40, c[0x0][0xb28] ;  /* 0x00016500ff2877ac */ /* 0x000e620008000a00 */
[----:B------:R-:W1:Y:S01]  /*5e00*/  LDCU.64 UR62, c[0x0][0x890] ;  /* 0x00011200ff3e77ac */ /* 0x000e620008000a00 */
[----:B------:R-:W1:Y:S01]  /*5e10*/  LDCU.128 UR52, c[0x0][0xb10] ;  /* 0x00016200ff3477ac */ /* 0x000e620008000c00 */
[----:B------:R-:W1:Y:S01]  /*5e20*/  LDCU UR58, c[0x0][0x374] ;  /* 0x00006e80ff3a77ac */ /* 0x000e620008000800 */
[----:B------:R-:W-:Y:S01]  /*5e30*/  UIADD3 UR61, UPT, UPT, UR44, 0x400, URZ ;  /* 0x000004002c3d7890 */ /* 0x000fe2000fffe0ff */
[----:B------:R-:W-:Y:S01]  /*5e40*/  UMOV UR45, URZ ;  /* 0x000000ff002d7c82 */ /* 0x000fe20008000000 */
[----:B-1234-:R-:W-:-:S10]  /*5e50*/  IMAD.IADD R2, R0, 0x1, R2 ;  /* 0x0000000100027824 */ /* 0x01efd400078e0202 */
.L_x_148:
[----:B------:R-:W-:Y:S02]  /*5e60*/  LEA R8, R82, UR44, 0x3 ;  /* 0x0000002c52087c11 */ /* 0x000fe4000f8e18ff */
[----:B------:R-:W-:Y:S02]  /*5e70*/  SHF.L.U32 R0, R86, 0x1f, RZ ;  /* 0x0000001f56007819 */ /* 0x000fe400000006ff */
[----:B-1----:R-:W-:Y:S02]  /*5e80*/  LEA R4, R82, UR44, 0x4 ;  /* 0x0000002c52047c11 */ /* 0x002fe4000f8e20ff */
[----:B------:R-:W1:Y:S02]  /*5e90*/  SYNCS.PHASECHK.TRANS64.TRYWAIT P0, [R8+URZ+0x1d0], R0 ;  /* 0x0001d000080075a7 */ /* 0x000e6400080011ff */
[----:B-1----:R-:W-:Y:S05]  /*5ea0*/  @!P0 BRA `(.L_x_110) ;  /* 0x0000004800848947 */ /* 0x002fea0003800000 */
.L_x_230:
        /* <DEDUP_REMOVED lines=8> */
[----:B--2---:R-:W-:Y:S11]  /*5f30*/  LOP3.LUT P0, RZ, R6, 0x1, RZ, 0xc0, !PT ;  /* 0x0000000106ff7812 */ /* 0x004ff6000780c0ff */
[----:B------:R-:W-:Y:S02]  /*5f40*/  @!UPT UIADD3 URZ, UPT, UPT, URZ, URZ, URZ ;  /* 0x000000fffffff290 */ /* 0x000fe4000fffe0ff */
[----:B---3--:R-:W-:Y:S01]  /*5f50*/  VOTEU.ANY UP1, P0 ;  /* 0x0000000000ff7886 */ /* 0x008fe20000020100 */
[----:B------:R-:W-:Y:S01]  /*5f60*/  PLOP3.LUT P0, PT, PT, PT, UP1, 0x80, 0x8 ;  /* 0x000000000008781c */ /* 0x000fe20003f0f018 */
[----:B------:R-:W-:Y:S11]  /*5f70*/  UP2UR UR47, UPR, URZ, 0x2 ;  /* 0x00000002ff2f7883 */ /* 0x000ff60008000000 */
[----:B------:R-:W-:Y:S01]  /*5f80*/  @!UPT UIADD3 URZ, UPT, UPT, URZ, URZ, URZ ;  /* 0x000000fffffff290 */ /* 0x000fe2000fffe0ff */
[----:B-1----:R-:W-:Y:S02]  /*5f90*/  @P0 SHF.R.U32.HI R0, RZ, 0x10, R5 ;  /* 0x00000010ff000819 */ /* 0x002fe40000011605 */
        /* <DEDUP_REMOVED lines=12> */
[----:B------:R-:W2:Y:S01]  /*6060*/  LDCU UR12, c[0x0][0xb20] ;  /* 0x00016400ff0c77ac */ /* 0x000ea20008000800 */
[----:B------:R-:W-:Y:S02]  /*6070*/  UIMAD.WIDE.U32 UR4, UR58, UR55, URZ ;  /* 0x000000373a0472a5 */ /* 0x000fe4000f8e00ff */
[----:B------:R-:W-:Y:S02]  /*6080*/  UIMAD.WIDE.U32 UR6, UR59, UR52, URZ ;  /* 0x000000343b0672a5 */ /* 0x000fe4000f8e00ff */
[----:B------:R-:W-:Y:S02]  /*6090*/  UISETP.NE.AND UP0, UPT, UR54, 0x1, UPT ;  /* 0x000000013600788c */ /* 0x000fe4000bf05270 */
[----:B------:R-:W-:Y:S02]  /*60a0*/  UIMAD.WIDE.U32 UR8, UR37, UR55, URZ ;  /* 0x00000037250872a5 */ /* 0x000fe4000f8e00ff */
[----:B------:R-:W-:Y:S02]  /*60b0*/  UIMAD.WIDE.U32 UR10, UR38, UR52, URZ ;  /* 0x00000034260a72a5 */ /* 0x000fe4000f8e00ff */
[----:B------:R-:W-:Y:S02]  /*60c0*/  UISETP.NE.AND UP1, UPT, UR43, 0x1, UPT ;  /* 0x000000012b00788c */ /* 0x000fe4000bf25270 */
[----:B------:R-:W-:Y:S01]  /*60d0*/  UISETP.NE.AND UP2, UPT, UR42, 0x1, UPT ;  /* 0x000000012a00788c */ /* 0x000fe2000bf45270 */
[----:B------:R-:W-:Y:S02]  /*60e0*/  UMOV UR4, UR5 ;  /* 0x0000000500047c82 */ /* 0x000fe40008000000 */
[----:B--2---:R-:W-:Y:S03]  /*60f0*/  USHF.R.U32.HI UR5, URZ, UR12, UR4 ;  /* 0x0000000cff057299 */ /* 0x004fe60008011604 */
[----:B------:R-:W-:Y:S02]  /*6100*/  UMOV UR4, UR7 ;  /* 0x0000000700047c82 */ /* 0x000fe40008000000 */
[----:B------:R-:W-:Y:S02]  /*6110*/  USHF.R.U32.HI UR7, URZ, UR53, UR4 ;  /* 0x00000035ff077299 */ /* 0x000fe40008011604 */
[----:B------:R-:W-:Y:S02]  /*6120*/  USEL UR4, UR58, UR5, !UP0 ;  /* 0x000000053a047287 */ /* 0x000fe4000c000000 */
[----:B------:R-:W-:Y:S01]  /*6130*/  USEL UR7, UR59, UR7, !UP1 ;  /* 0x000000073b077287 */ /* 0x000fe2000c800000 */
[----:B------:R-:W-:Y:S01]  /*6140*/  UMOV UR5, UR9 ;  /* 0x0000000900057c82 */ /* 0x000fe20008000000 */
[----:B------:R-:W-:Y:S02]  /*6150*/  UIMAD.WIDE.U32 UR8, UR4, UR40, URZ ;  /* 0x00000028040872a5 */ /* 0x000fe4000f8e00ff */
[----:B------:R-:W-:Y:S03]  /*6160*/  USHF.R.U32.HI UR6, URZ, UR12, UR5 ;  /* 0x0000000cff067299 */ /* 0x000fe60008011605 */
[----:B------:R-:W-:Y:S01]  /*6170*/  UMOV UR5, UR11 ;  /* 0x0000000b00057c82 */ /* 0x000fe20008000000 */
[----:B------:R-:W-:Y:S02]  /*6180*/  UIMAD.WIDE.U32 UR10, UR7, UR40, URZ ;  /* 0x00000028070a72a5 */ /* 0x000fe4000f8e00ff */
[----:B------:R-:W-:Y:S02]  /*6190*/  USHF.R.U32.HI UR12, URZ, UR53, UR5 ;  /* 0x00000035ff0c7299 */ /* 0x000fe40008011605 */
[----:B------:R-:W-:Y:S01]  /*61a0*/  USEL UR6, UR37, UR6, !UP0 ;  /* 0x0000000625067287 */ /* 0x000fe2000c000000 */
[----:B------:R-:W-:Y:S02]  /*61b0*/  UMOV UR5, UR9 ;  /* 0x0000000900057c82 */ /* 0x000fe40008000000 */
[----:B------:R-:W-:Y:S01]  /*61c0*/  UMOV UR10, UR11 ;  /* 0x0000000b000a7c82 */ /* 0x000fe20008000000 */
[----:B------:R-:W-:Y:S02]  /*61d0*/  @UP2 USHF.R.U32.HI UR4, URZ, UR41, UR5 ;  /* 0x00000029ff042299 */ /* 0x000fe40008011605 */
[----:B------:R-:W-:Y:S02]  /*61e0*/  @UP2 USHF.R.U32.HI UR7, URZ, UR41, UR10 ;  /* 0x00000029ff072299 */ /* 0x000fe4000801160a */
[----:B------:R-:W-:Y:S02]  /*61f0*/  UIMAD UR4, UR42, UR4, URZ ;  /* 0x000000042a0472a4 */ /* 0x000fe4000f8e02ff */
[----:B------:R-:W-:Y:S02]  /*6200*/  UIMAD.WIDE.U32 UR10, UR6, UR40, URZ ;  /* 0x00000028060a72a5 */ /* 0x000fe4000f8e00ff */
[----:B------:R-:W-:Y:S02]  /*6210*/  USEL UR5, UR38, UR12, !UP1 ;  /* 0x0000000c26057287 */ /* 0x000fe4000c800000 */
[----:B------:R-:W-:Y:S02]  /*6220*/  UIMAD UR8, UR42, UR7, URZ ;  /* 0x000000072a0872a4 */ /* 0x000fe4000f8e02ff */
[----:B------:R-:W-:Y:S03]  /*6230*/  UISETP.GE.AND UP0, UPT, UR6, UR4, UPT ;  /* 0x000000040600728c */ /* 0x000fe6000bf06270 */
[----:B------:R-:W-:Y:S01]  /*6240*/  UMOV UR4, UR11 ;  /* 0x0000000b00047c82 */ /* 0x000fe20008000000 */
[----:B------:R-:W-:Y:S02]  /*6250*/  UISETP.GE.OR UP0, UPT, UR5, UR8, UP0 ;  /* 0x000000080500728c */ /* 0x000fe40008706670 */
[----:B------:R-:W-:Y:S02]  /*6260*/  USHF.R.U32.HI UR4, URZ, UR41, UR4 ;  /* 0x00000029ff047299 */ /* 0x000fe40008011604 */
[----:B------:R-:W-:Y:S02]  /*6270*/  UIMAD.WIDE.U32 UR8, UR5, UR40, URZ ;  /* 0x00000028050872a5 */ /* 0x000fe4000f8e00ff */
[----:B------:R-:W-:Y:S02]  /*6280*/  USEL UR11, UR6, UR4, !UP2 ;  /* 0x00000004060b7287 */ /* 0x000fe4000d000000 */
[----:B------:R-:W-:Y:S02]  /*6290*/  UIADD3 UR8, UPT, UPT, -UR5, URZ, URZ ;  /* 0x000000ff05087290 */ /* 0x000fe4000fffe1ff */
[----:B------:R-:W-:Y:S01]  /*62a0*/  UIADD3 UR10, UPT, UPT, -UR11, URZ, URZ ;  /* 0x000000ff0b0a7290 */ /* 0x000fe2000fffe1ff */
[----:B------:R-:W-:Y:S01]  /*62b0*/  @!UP0 UMOV UR4, UR9 ;  /* 0x0000000900048c82 */ /* 0x000fe20008000000 */
[----:B------:R-:W-:Y:S02]  /*62c0*/  UIADD3 UR9, UPT, UPT, -UR6, URZ, URZ ;  /* 0x000000ff06097290 */ /* 0x000fe4000fffe1ff */
[----:B------:R-:W-:Y:S02]  /*62d0*/  @!UP0 USHF.R.U32.HI UR4, URZ, UR41, UR4 ;  /* 0x00000029ff048299 */ /* 0x000fe40008011604 */
[----:B------:R-:W-:Y:S02]  /*62e0*/  UIMAD UR10, UR42, UR10, UR6 ;  /* 0x0000000a2a0a72a4 */ /* 0x000fe4000f8e0206 */
[----:B------:R-:W-:Y:S04]  /*62f0*/  @!UP0 USEL UR4, UR5, UR4, !UP2 ;  /* 0x0000000405048287 */ /* 0x000fe8000d000000 */
[----:B------:R-:W-:Y:S02]  /*6300*/  @!UP0 UIMAD UR10, UR7, UR10, UR4 ;  /* 0x0000000a070a82a4 */ /* 0x000fe4000f8e0204 */
[----:B------:R-:W-:Y:S02]  /*6310*/  @!UP0 UIADD3 UR11, UPT, UPT, UR11, -UR4, URZ ;  /* 0x800000040b0b8290 */ /* 0x000fe4000fffe0ff */
[----:B------:R-:W-:Y:S02]  /*6320*/  UIMAD UR7, UR43, UR8, UR38 ;  /* 0x000000082b0772a4 */ /* 0x000fe4000f8e0226 */
[----:B------:R-:W-:Y:S02]  /*6330*/  @!UP0 UIMAD UR6, UR11, UR42, UR5 ;  /* 0x0000002a0b0682a4 */ /* 0x000fe4000f8e0205 */
[----:B------:R-:W-:Y:S01]  /*6340*/  UIMAD UR4, UR54, UR9, UR37 ;  /* 0x00000009360472a4 */ /* 0x000fe2000f8e0225 */
[----:B------:R-:W-:Y:S02]  /*6350*/  @!UP0 UMOV UR5, UR10 ;  /* 0x0000000a00058c82 */ /* 0x000fe40008000000 */
[----:B------:R-:W-:Y:S02]  /*6360*/  UIMAD UR38, UR5, UR43, UR7 ;  /* 0x0000002b052672a4 */ /* 0x000fe4000f8e0207 */
[----:B------:R-:W-:Y:S11]  /*6370*/  UIMAD UR37, UR6, UR54, UR4 ;  /* 0x00000036062572a4 */ /* 0x000ff6000f8e0204 */
[----:B------:R-:W-:Y:S01]  /*6380*/  @!UPT UIADD3 URZ, UPT, UPT, URZ, URZ, URZ ;  /* 0x000000fffffff290 */ /* 0x000fe2000fffe0ff */
.L_x_111:
[----:B------:R-:W-:Y:S01]  /*6390*/  UISETP.NE.AND UP0, UPT, UR39, 0x1, UPT ;  /* 0x000000012700788c */ /* 0x000fe2000bf05270 */
[----:B------:R-:W-:Y:S01]  /*63a0*/  IADD3 R82, PT, PT, R82, 0x1, RZ ;  /* 0x0000000152527810 */ /* 0x000fe20007ffe0ff */
[----:B------:R-:W-:Y:S02]  /*63b0*/  USHF.L.U32 UR50, UR20, 0x6, URZ ;  /* 0x0000000614327899 */ /* 0x000fe400080006ff */
[----:B------:R-:W-:Y:S07]  /*63c0*/  UIMAD UR49, UR24, 0xc0, URZ ;  /* 0x000000c0183178a4 */ /* 0x000fee000f8e02ff */
[----:B------:R-:W2:Y:S01]  /*63d0*/  @!UP0 LDCU.128 UR12, c[0x0][0xb10] ;  /* 0x00016200ff0c87ac */ /* 0x000ea20008000c00 */
[----:B------:R-:W3:Y:S01]  /*63e0*/  @!UP0 LDCU UR5, c[0x0][0xb0c] ;  /* 0x00016180ff0587ac */ /* 0x000ee20008000800 */
[----:B------:R-:W4:Y:S01]  /*63f0*/  @!UP0 LDCU UR10, c[0x0][0xb20] ;  /* 0x00016400ff0a87ac */ /* 0x000f220008000800 */
[----:B--2---:R-:W-:Y:S02]  /*6400*/  UIMAD.WIDE.U32 UR8, UR38, UR12, URZ ;  /* 0x0000000c260872a5 */ /* 0x004fe4000f8e00ff */
[----:B------:R-:W-:Y:S02]  /*6410*/  UIMAD.WIDE.U32 UR6, UR37, UR15, URZ ;  /* 0x0000000f250672a5 */ /* 0x000fe4000f8e00ff */
[----:B------:R-:W-:Y:S03]  /*6420*/  @!UP0 UISETP.NE.AND UP1, UPT, UR14, 0x1, UPT ;  /* 0x000000010e00888c */ /* 0x000fe6000bf25270 */
[----:B------:R-:W-:Y:S01]  /*6430*/  @!UP0 UMOV UR4, UR9 ;  /* 0x0000000900048c82 */ /* 0x000fe20008000000 */
[----:B---3--:R-:W-:Y:S02]  /*6440*/  @!UP0 UISETP.NE.AND UP2, UPT, UR5, 0x1, UPT ;  /* 0x000000010500888c */ /* 0x008fe4000bf45270 */
[----:B------:R-:W-:Y:S01]  /*6450*/  @!UP0 USHF.R.U32.HI UR4, URZ, UR13, UR4 ;  /* 0x0000000dff048299 */ /* 0x000fe20008011604 */
[----:B------:R-:W-:Y:S02]  /*6460*/  @!UP0 UMOV UR6, UR7 ;  /* 0x0000000700068c82 */ /* 0x000fe40008000000 */
[----:B----4-:R-:W-:Y:S02]  /*6470*/  @!UP0 USHF.R.U32.HI UR6, URZ, UR10, UR6 ;  /* 0x0000000aff068299 */ /* 0x010fe40008011606 */
[----:B------:R-:W-:Y:S02]  /*6480*/  @!UP0 USEL UR7, UR38, UR4, !UP2 ;  /* 0x0000000426078287 */ /* 0x000fe4000d000000 */
[----:B------:R-:W-:Y:S04]  /*6490*/  @!UP0 USEL UR6, UR37, UR6, !UP1 ;  /* 0x0000000625068287 */ /* 0x000fe8000c800000 */
[----:B------:R-:W-:Y:S02]  /*64a0*/  @!UP0 UIADD3 UR4, UPT, UPT, -UR7, UR6, URZ ;  /* 0x0000000607048290 */ /* 0x000fe4000fffe1ff */
[----:B------:R-:W-:Y:S02]  /*64b0*/  @!UP0 UIADD3 UR6, UPT, UPT, UR7, -UR6, URZ ;  /* 0x8000000607068290 */ /* 0x000fe4000fffe0ff */
[----:B------:R-:W-:Y:S02]  /*64c0*/  @!UP0 UIMAD UR38, UR4, UR5, UR38 ;  /* 0x00000005042682a4 */ /* 0x000fe4000f8e0226 */
[----:B------:R-:W-:Y:S02]  /*64d0*/  @!UP0 UIMAD UR37, UR6, UR14, UR37 ;  /* 0x0000000e062582a4 */ /* 0x000fe4000f8e0225 */
[----:B------:R-:W-:Y:S09]  /*64e0*/  ULOP3.LUT UP0, URZ, UR61, 0x1b0, URZ, 0xc0, !UPT ;  /* 0x000001b03dff7892 */ /* 0x000ff2000f80c0ff */
[----:B------:R-:W-:Y:S05]  /*64f0*/  BRA.U !UP0, `(.L_x_112) ;  /* 0x0000000108407547 */ /* 0x000fea000b800000 */
[----:B------:R-:W2:Y:S01]  /*6500*/  LDCU.64 UR8, c[0x4][0x88] ;  /* 0x01001100ff0877ac */ /* 0x000ea20008000a00 */
[----:B------:R-:W-:Y:S01]  /*6510*/  MOV R15, 0x0 ;  /* 0x00000000000f7802 */ /* 0x000fe20000000f00 */
[----:B------:R-:W-:Y:S02]  /*6520*/  HFMA2 R12, -RZ, RZ, 0, 5.9604644775390625e-08 ;  /* 0x00000001ff0c7431 */ /* 0x000fe400000001ff */
[----:B------:R-:W-:Y:S02]  /*6530*/  IMAD.MOV.U32 R8, RZ, RZ, 0x70 ;  /* 0x00000070ff087424 */ /* 0x000fe400078e00ff */
[----:B------:R-:W-:Y:S01]  /*6540*/  IMAD.MOV.U32 R13, RZ, RZ, RZ ;  /* 0x000000ffff0d7224 */ /* 0x000fe200078e00ff */
[----:B------:R-:W3:Y:S01]  /*6550*/  LDCU.64 UR6, c[0x4][0x90] ;  /* 0x01001200ff0677ac */ /* 0x000ee20008000a00 */
[----:B------:R-:W4:Y:S01]  /*6560*/  LDC.64 R14, c[0x4][R15] ;  /* 0x010000000f0e7b82 */ /* 0x000f220000000a00 */
[----:B------:R-:W1:Y:S01]  /*6570*/  LDCU.64 UR4, c[0x4][0x8] ;  /* 0x01000100ff0477ac */ /* 0x000e620008000a00 */
[----:B--2---:R-:W-:Y:S01]  /*6580*/  MOV R5, UR9 ;  /* 0x0000000900057c02 */ /* 0x004fe20008000f00 */
[----:B------:R-:W-:Y:S01]  /*6590*/  IMAD.U32 R4, RZ, RZ, UR8 ;  /* 0x00000008ff047e24 */ /* 0x000fe2000f8e00ff */
[----:B---3--:R-:W-:Y:S01]  /*65a0*/  MOV R7, UR7 ;  /* 0x0000000700077c02 */ /* 0x008fe20008000f00 */
[----:B------:R-:W-:Y:S01]  /*65b0*/  IMAD.U32 R6, RZ, RZ, UR6 ;  /* 0x00000006ff067e24 */ /* 0x000fe2000f8e00ff */
[----:B-1----:R-:W-:Y:S01]  /*65c0*/  MOV R11, UR5 ;  /* 0x00000005000b7c02 */ /* 0x002fe20008000f00 */
[----:B------:R-:W-:Y:S02]  /*65d0*/  IMAD.U32 R10, RZ, RZ, UR4 ;  /* 0x00000004ff0a7e24 */ /* 0x000fe4000f8e00ff */
[----:B------:R-:W-:Y:S07]  /*65e0*/  LEPC R20, `(.L_x_112) ;  /* 0x000000001014794e */ /* 0x000fee0000000000 */
[----:B----45:R-:W-:Y:S05]  /*65f0*/  CALL.ABS.NOINC R14 ;  /* 0x000000000e007343 */ /* 0x030fea0003c00000 */
.L_x_112:
[----:B------:R-:W-:Y:S11]  /*6600*/  R2UR UR4, R90 ;  /* 0x000000005a0472ca */ /* 0x000ff600000e0000 */
[----:B------:R-:W-:Y:S02]  /*6610*/  @!UPT UIADD3 URZ, UPT, UPT, URZ, URZ, URZ ;  /* 0x000000fffffff290 */ /* 0x000fe4000fffe0ff */
        /* <DEDUP_REMOVED lines=18> */
.L_x_113:
[----:B------:R-:W-:Y:S01]  /*6740*/  R2UR UR4, R81 ;  /* 0x00000000510472ca */ /* 0x000fe200000e0000 */
[----:B------:R-:W-:Y:S01]  /*6750*/  UISETP.NE.U32.AND UP0, UPT, UR62, URZ, UPT ;  /* 0x000000ff3e00728c */ /* 0x000fe2000bf05070 */
[----:B------:R-:W-:Y:S02]  /*6760*/  ISETP.NE.U32.AND P4, PT, R74, RZ, PT ;  /* 0x000000ff4a00720c */ /* 0x000fe40003f85070 */
[----:B------:R-:W-:Y:S01]  /*6770*/  ISETP.NE.U32.AND P2, PT, RZ, UR56, PT ;  /* 0x00000038ff007c0c */ /* 0x000fe2000bf45070 */
[----:B------:R-:W-:Y:S01]  /*6780*/  UISETP.NE.AND.EX UP1, UPT, UR63, URZ, UPT, UP0 ;  /* 0x000000ff3f00728c */ /* 0x000fe2000bf25300 */
[----:B------:R-:W-:Y:S01]  /*6790*/  ISETP.NE.AND.EX P4, PT, R75, RZ, PT, P4 ;  /* 0x000000ff4b00720c */ /* 0x000fe20003f85340 */
[----:B------:R-:W-:Y:S01]  /*67a0*/  UPLOP3.LUT UP0, UPT, UPT, UPT, UPT, 0x40, 0x4 ;  /* 0x000000000004789c */ /* 0x000fe20003f0e870 */
[----:B------:R-:W-:Y:S05]  /*67b0*/  ISETP.NE.AND.EX P2, PT, RZ, UR57, PT, P2 ;  /* 0x00000039ff007c0c */ /* 0x000fea000bf45320 */
[----:B------:R-:W-:Y:S06]  /*67c0*/  UISETP.NE.AND UP2, UPT, UR4, URZ, UPT ;  /* 0x000000ff0400728c */ /* 0x000fec000bf45270 */
[----:B------:R-:W-:Y:S05]  /*67d0*/  PLOP3.LUT P1, PT, PT, PT, UP2, 0x80, 0x8 ;  /* 0x000000000008781c */ /* 0x000fea0003f2f028 */
[----:B------:R-:W-:Y:S06]  /*67e0*/  @UP2 UPLOP3.LUT UP0, UPT, UPT, UPT, UP1, 0x80, 0x8 ;  /* 0x000000000008289c */ /* 0x000fec0003f0f010 */
[----:B------:R-:W-:Y:S01]  /*67f0*/  PLOP3.LUT P0, PT, PT, PT, UP0, 0x80, 0x8 ;  /* 0x000000000008781c */ /* 0x000fe20003f0f008 */
[----:B------:R-:W-:Y:S01]  /*6800*/  @!UPT UIADD3 URZ, UPT, UPT, URZ, URZ, URZ ;  /* 0x000000fffffff290 */ /* 0x000fe2000fffe0ff */
[----:B------:R-:W-:Y:S11]  /*6810*/  BRA.U !UP1, `(.L_x_114) ;  /* 0x00000001093c7547 */ /* 0x000ff6000b800000 */
[----:B------:R-:W-:Y:S01]  /*6820*/  UISETP.NE.U32.AND UP0, UPT, UR56, URZ, UPT ;  /* 0x000000ff3800728c */ /* 0x000fe2000bf05070 */
[----:B-1----:R-:W-:Y:S01]  /*6830*/  HFMA2 R0, -RZ, RZ, 0, 5.9604644775390625e-08 ;  /* 0x00000001ff007431 */ /* 0x002fe200000001ff */
[----:B------:R-:W1:Y:S01]  /*6840*/  LDCU.64 UR8, c[0x0][0x358] ;  /* 0x00006b00ff0877ac */ /* 0x000e620008000a00 */
[----:B------:R-:W-:Y:S01]  /*6850*/  IMAD.MOV.U32 R77, RZ, RZ, 0x1 ;  /* 0x00000001ff4d7424 */ /* 0x000fe200078e00ff */
[----:B------:R-:W-:Y:S06]  /*6860*/  UISETP.NE.AND.EX UP0, UPT, UR57, URZ, UPT, UP0 ;  /* 0x000000ff3900728c */ /* 0x000fec000bf05300 */
[----:B------:R-:W-:Y:S05]  /*6870*/  PLOP3.LUT P3, PT, PT, PT, UP0, 0x80, 0x8 ;  /* 0x000000000008781c */ /* 0x000fea0003f6f008 */
[----:B------:R-:W2:Y:S01]  /*6880*/  @UP0 LDCU.64 UR4, c[0x0][0x888] ;  /* 0x00011100ff0407ac */ /* 0x000ea20008000a00 */
[----:B------:R-:W-:Y:S07]  /*6890*/  @UP0 UIMAD UR6, UR36, UR62, URZ ;  /* 0x0000003e240602a4 */ /* 0x000fee000f8e02ff */
[----:B------:R-:W-:Y:S01]  /*68a0*/  @!P3 PRMT R77, R0, 0x7610, R77 ;  /* 0x00007610004db816 */ /* 0x000fe2000000004d */
[----:B--2---:R-:W-:Y:S06]  /*68b0*/  @UP0 UIMAD.WIDE UR4, UR6, 0x4, UR4 ;  /* 0x00000004060408a5 */ /* 0x004fec000f8e0204 */
[----:B-----5:R-:W-:Y:S01]  /*68c0*/  IMAD.U32 R40, RZ, RZ, UR4 ;  /* 0x00000004ff287e24 */ /* 0x020fe2000f8e00ff */
[----:B------:R-:W-:Y:S04]  /*68d0*/  MOV R41, UR5 ;  /* 0x0000000500297c02 */ /* 0x000fe80008000f00 */
[----:B------:R-:W2:Y:S01]  /*68e0*/  @!UP0 LDCU UR4, c[0x0][0x880] ;  /* 0x00011000ff0487ac */ /* 0x000ea20008000800 */
[----:B-1----:R3:W5:Y:S02]  /*68f0*/  @P3 LDG.E R40, desc[UR8][R40.64] ;  /* 0x0000000828283981 */ /* 0x002764000c1e1900 */
[----:B--23--:R-:W-:Y:S02]  /*6900*/  @!P3 IMAD.U32 R40, RZ, RZ, UR4 ;  /* 0x00000004ff28be24 */ /* 0x00cfe4000f8e00ff */
.L_x_114:
[----:B------:R-:W-:Y:S05]  /*6910*/  @!P4 BRA `(.L_x_115) ;  /* 0x000000000024c947 */ /* 0x000fea0003800000 */
[----:B------:R-:W-:Y:S01]  /*6920*/  ISETP.NE.U32.AND P3, PT, R72, RZ, PT ;  /* 0x000000ff4800720c */ /* 0x000fe20003f65070 */
[----:B------:R-:W2:Y:S03]  /*6930*/  LDCU.64 UR4, c[0x0][0x358] ;  /* 0x00006b00ff0477ac */ /* 0x000ea60008000a00 */
[----:B------:R-:W-:Y:S11]  /*6940*/  ISETP.NE.AND.EX P3, PT, R73, RZ, PT, P3 ;  /* 0x000000ff4900720c */ /* 0x000ff60003f65330 */
[----:B------:R-:W-:Y:S02]  /*6950*/  @!UPT UIADD3 URZ, UPT, UPT, URZ, URZ, URZ ;  /* 0x000000fffffff290 */ /* 0x000fe4000fffe0ff */
[----:B------:R-:W3:Y:S01]  /*6960*/  @P3 LDC.64 R4, c[0x0][0x8a8] ;  /* 0x00022a00ff043b82 */ /* 0x000ee20000000a00 */
[----:B-1----:R-:W-:Y:S04]  /*6970*/  @P3 IMAD R0, R74, UR36, RZ ;  /* 0x000000244a003c24 */ /* 0x002fe8000f8e02ff */
[----:B---3--:R-:W-:Y:S05]  /*6980*/  @P3 IMAD.WIDE R4, R0, 0x4, R4 ;  /* 0x0000000400043825 */ /* 0x008fea00078e0204 */
[----:B--2--5:R2:W5:Y:S02]  /*6990*/  @P3 LDG.E R37, desc[UR4][R4.64] ;  /* 0x0000000404253981 */ /* 0x024564000c1e1900 */
[----:B--2---:R-:W3:Y:S02]  /*69a0*/  @!P3 LDC R37, c[0x0][0x8a0] ;  /* 0x00022800ff25bb82 */ /* 0x004ee40000000800 */
.L_x_115:
[----:B-----5:R-:W-:Y:S01]  /*69b0*/  ISETP.NE.AND P4, PT, R40, RZ, PT ;  /* 0x000000ff2800720c */ /* 0x020fe20003f85270 */
[----:B------:R-:W-:Y:S01]  /*69c0*/  BSSY B1, `(.L_x_116) ;  /* 0x0000041000017945 */ /* 0x000fe20003800000 */
[----:B------:R-:W-:Y:S01]  /*69d0*/  SEL R6, RZ, 0xffffffff, P2 ;  /* 0xffffffffff067807 */ /* 0x000fe20001000000 */
[----:B------:R-:W-:Y:S01]  /*69e0*/  IMAD.MOV.U32 R56, RZ, RZ, 0x1 ;  /* 0x00000001ff387424 */ /* 0x000fe200078e00ff */
[----:B------:R-:W-:Y:S02]  /*69f0*/  LOP3.LUT P3, RZ, R77, 0xff, RZ, 0xc0, !PT ;  /* 0x000000ff4dff7812 */ /* 0x000fe4000786c0ff */
[----:B------:R-:W-:Y:S02]  /*6a00*/  CS2R R50, SRZ ;  /* 0x0000000000327805 */ /* 0x000fe4000001ff00 */
[----:B-1----:R-:W-:Y:S02]  /*6a10*/  @P1 SEL R0, RZ, 0xffffffff, P4 ;  /* 0xffffffffff001807 */ /* 0x002fe40002000000 */
[----:B------:R-:W-:Y:S02]  /*6a20*/  CS2R R48, SRZ ;  /* 0x0000000000307805 */ /* 0x000fe4000001ff00 */
[----:B------:R-:W-:Y:S02]  /*6a30*/  LEA R3, R85, UR44, 0x3 ;  /* 0x0000002c55037c11 */ /* 0x000fe4000f8e18ff */
[----:B------:R-:W-:Y:S02]  /*6a40*/  CS2R R46, SRZ ;  /* 0x00000000002e7805 */ /* 0x000fe4000001ff00 */
[----:B------:R-:W-:Y:S02]  /*6a50*/  @P0 SEL R0, R6, R0, !P3 ;  /* 0x0000000006000207 */ /* 0x000fe40005800000 */
[----:B------:R-:W-:Y:S02]  /*6a60*/  CS2R R44, SRZ ;  /* 0x00000000002c7805 */ /* 0x000fe4000001ff00 */
[----:B------:R-:W-:Y:S02]  /*6a70*/  LEA R42, R36, UR44, 0x3 ;  /* 0x0000002c242a7c11 */ /* 0x000fe4000f8e18ff */
[----:B------:R-:W-:Y:S02]  /*6a80*/  @P1 LOP3.LUT R0, R0, 0x1, RZ, 0xc0, !PT ;  /* 0x0000000100001812 */ /* 0x000fe400078ec0ff */
[----:B------:R-:W-:Y:S02]  /*6a90*/  SHF.L.U32 R4, R87, 0x1f, RZ ;  /* 0x0000001f57047819 */ /* 0x000fe400000006ff */
[----:B------:R-:W-:Y:S02]  /*6aa0*/  ISETP.NE.U32.OR P6, PT, R0, 0x1, !P1 ;  /* 0x000000010000780c */ /* 0x000fe40004fc5470 */
[----:B------:R-:W-:Y:S02]  /*6ab0*/  PLOP3.LUT P2, PT, PT, PT, UP1, 0x80, 0x8 ;  /* 0x000000000008781c */ /* 0x000fe40003f4f018 */
[----:B------:R-:W-:Y:S02]  /*6ac0*/  SEL R5, RZ, 0xffffffff, P4 ;  /* 0xffffffffff057807 */ /* 0x000fe40002000000 */
[----:B------:R-:W-:Y:S02]  /*6ad0*/  LEA.HI R38, R36, R36, RZ, 0x1 ;  /* 0x0000002424267211 */ /* 0x000fe400078f08ff */
[----:B------:R-:W-:Y:S05]  /*6ae0*/  P2R R43, PR, RZ, 0x40 ;  /* 0x00000040ff2b7803 */ /* 0x000fea0000000000 */
[----:B------:R-:W-:Y:S02]  /*6af0*/  @P6 SHF.L.U32 R0, R84, 0x1f, RZ ;  /* 0x0000001f54006819 */ /* 0x000fe400000006ff */
[----:B------:R-:W-:Y:S02]  /*6b00*/  @P2 SEL R5, R6, R5, !P3 ;  /* 0x0000000506052207 */ /* 0x000fe40005800000 */
[----:B------:R1:W2:Y:S02]  /*6b10*/  @P6 SYNCS.PHASECHK.TRANS64.TRYWAIT P1, [R3+URZ+0x190], R0 ;  /* 0x00019000030065a7 */ /* 0x0002a400080211ff */
[----:B------:R-:W-:Y:S04]  /*6b20*/  LOP3.LUT R5, R5, 0x1, RZ, 0xc0, !PT ;  /* 0x0000000105057812 */ /* 0x000fe800078ec0ff */
[----:B------:R-:W-:Y:S04]  /*6b30*/  ISETP.NE.U32.AND P5, PT, R5, 0x1, PT ;  /* 0x000000010500780c */ /* 0x000fe80003fa5070 */
[----:B------:R-:W-:Y:S01]  /*6b40*/  P2R R57, PR, RZ, 0x20 ;  /* 0x00000020ff397803 */ /* 0x000fe20000000000 */
[----:B------:R4:W3:Y:S01]  /*6b50*/  SYNCS.PHASECHK.TRANS64.TRYWAIT P0, [R42+URZ+0x1f0], R4 ;  /* 0x0001f0042a0075a7 */ /* 0x0008e200080011ff */
[----:B-1----:R-:W-:Y:S02]  /*6b60*/  SHF.R.U32.HI R0, RZ, 0x1, R38 ;  /* 0x00000001ff007819 */ /* 0x002fe40000011626 */
[----:B------:R-:W-:Y:S03]  /*6b70*/  LOP3.LUT R38, R38, 0xffe, RZ, 0xc0, !PT ;  /* 0x00000ffe26267812 */ /* 0x000fe600078ec0ff */
[----:B------:R-:W-:Y:S02]  /*6b80*/  IMAD R0, R0, 0xc0, R2 ;  /* 0x000000c000007824 */ /* 0x000fe400078e0202 */
[----:B------:R-:W-:Y:S04]  /*6b90*/  IMAD.IADD R38, R36, 0x1, -R38 ;  /* 0x0000000124267824 */ /* 0x000fe800078e0a26 */
[----:B------:R-:W-:Y:S01]  /*6ba0*/  IMAD R38, R38, 0x100000, R0 ;  /* 0x0010000026267824 */ /* 0x000fe200078e0200 */
[----:B--2---:R-:W-:Y:S01]  /*6bb0*/  @P6 SEL R56, RZ, 0x1, !P1 ;  /* 0x00000001ff386807 */ /* 0x004fe20004800000 */
[----:B----4-:R-:W-:Y:S06]  /*6bc0*/  @!P6 BRA `(.L_x_117) ;  /* 0x000000000080e947 */ /* 0x010fec0003800000 */
[----:B------:R-:W-:Y:S01]  /*6bd0*/  @P5 IMAD R6, R85, 0x1000, R76 ;  /* 0x0000100055065824 */ /* 0x000fe200078e024c */
[----:B------:R-:W-:Y:S01]  /*6be0*/  ISETP.NE.AND P1, PT, R56, RZ, PT ;  /* 0x000000ff3800720c */ /* 0x000fe20003f25270 */
[----:B------:R-:W-:Y:S01]  /*6bf0*/  BSSY B0, `(.L_x_118) ;  /* 0x000000b000007945 */ /* 0x000fe20003800000 */
[----:B------:R-:W-:Y:S01]  /*6c00*/  CS2R R46, SRZ ;  /* 0x00000000002e7805 */ /* 0x000fe2000001ff00 */
[----:B------:R-:W-:Y:S01]  /*6c10*/  @P5 VIADD R5, R6, UR44 ;  /* 0x0000002c06055c36 */ /* 0x000fe20008000000 */
[----:B------:R-:W-:Y:S02]  /*6c20*/  CS2R R44, SRZ ;  /* 0x00000000002c7805 */ /* 0x000fe4000001ff00 */
[----:B------:R-:W-:Y:S02]  /*6c30*/  CS2R R50, SRZ ;  /* 0x0000000000327805 */ /* 0x000fe4000001ff00 */
[----:B------:R-:W-:Y:S01]  /*6c40*/  CS2R R48, SRZ ;  /* 0x0000000000307805 */ /* 0x000fe2000001ff00 */
[----:B------:R-:W-:Y:S04]  /*6c50*/  @P5 IMAD R5, R88, -0x10, R5 ;  /* 0xfffffff058055824 */ /* 0x000fe800078e0205 */
[----:B------:R-:W-:Y:S05]  /*6c60*/  @P1 BRA `(.L_x_119) ;  /* 0x00000000000c1947 */ /* 0x000fea0003800000 */
[----:B------:R-:W-:Y:S04]  /*6c70*/  SHF.L.U32 R0, R84, 0x1f, RZ ;  /* 0x0000001f54007819 */ /* 0x000fe800000006ff */
[----:B------:R-:W1:Y:S02]  /*6c80*/  SYNCS.PHASECHK.TRANS64.TRYWAIT P1, [R3+URZ+0x190], R0 ;  /* 0x00019000030075a7 */ /* 0x000e6400080211ff */
[----:B-1----:R-:W-:Y:S05]  /*6c90*/  @!P1 BRA `(.L_x_120) ;  /* 0x0000003c001c9947 */ /* 0x002fea0003800000 */
.L_x_119:
[----:B------:R-:W-:Y:S05]  /*6ca0*/  BSYNC B0 ;  /* 0x0000000000007941 */ /* 0x000fea0003800000 */
.L_x_118:
[----:B------:R-:W-:Y:S01]  /*6cb0*/  ISETP.NE.AND P1, PT, R57, RZ, PT ;  /* 0x000000ff3900720c */ /* 0x000fe20003f25270 */
[----:B-1----:R-:W-:Y:S02]  /*6cc0*/  VIADD R3, R3, 0x1a8 ;  /* 0x000001a803037836 */ /* 0x002fe40000000000 */
[----:B------:R-:W-:Y:S02]  /*6cd0*/  IMAD.U32 R0, RZ, RZ, UR46 ;  /* 0x0000002eff007e24 */ /* 0x000fe4000f8e00ff */
[----:B------:R-:W-:Y:S03]  /*6ce0*/  VIADD R85, R85, 0x1 ;  /* 0x0000000155557836 */ /* 0x000fe60000000000 */
[----:B------:R-:W-:Y:S05]  /*6cf0*/  PRMT R0, R0, 0x654, R3 ;  /* 0x0000065400007816 */ /* 0x000fea0000000003 */
[----:B------:R1:W2:Y:S04]  /*6d00*/  @P1 LDS.128 R44, [R6+UR44+0x400] ;  /* 0x0004002c062c1984 */ /* 0x0002a80008000c00 */
[----:B------:R1:W4:Y:S01]  /*6d10*/  @P1 LDS.128 R48, [R5+0x410] ;  /* 0x0004100005301984 */ /* 0x0003220000000c00 */
[C---:B------:R-:W-:Y:S01]  /*6d20*/  ISETP.NE.AND P1, PT, R85.reuse, 0x3, PT ;  /* 0x000000035500780c */ /* 0x040fe20003f25270 */
[----:B------:R-:W-:Y:S01]  /*6d30*/  @!PT LDS RZ, [RZ] ;  /* 0x00000000fffff984 */ /* 0x000fe20000000800 */
[----:B------:R-:W-:Y:S01]  /*6d40*/  @!PT LDS RZ, [RZ] ;  /* 0x00000000fffff984 */ /* 0x000fe20000000800 */
[----:B------:R-:W-:Y:S01]  /*6d50*/  @!PT LDS RZ, [RZ] ;  /* 0x00000000fffff984 */ /* 0x000fe20000000800 */
[----:B------:R-:W-:Y:S01]  /*6d60*/  @!PT LDS RZ, [RZ] ;  /* 0x00000000fffff984 */ /* 0x000fe20000000800 */
[----:B------:R5:W-:Y:S06]  /*6d70*/  MEMBAR.ALL.CTA ;  /* 0x0000000000007992 */ /* 0x000bec0000008000 */
[----:B-----5:R-:W5:Y:S01]  /*6d80*/  FENCE.VIEW.ASYNC.S ;  /* 0x00000000000073c6 */ /* 0x020f620000000000 */
[----:B------:R-:W-:Y:S01]  /*6d90*/  SEL R85, R85, RZ, P1 ;  /* 0x000000ff55557207 */ /* 0x000fe20000800000 */
[----:B-----5:R5:W-:Y:S02]  /*6da0*/  SYNCS.ARRIVE.TRANS64.RED.A1T0 RZ, [R0+URZ], RZ ;  /* 0x000000ff00ff79a7 */ /* 0x020be400081004ff */
[----:B-----5:R-:W-:Y:S04]  /*6db0*/  SEL R0, RZ, 0x1, P1 ;  /* 0x00000001ff007807 */ /* 0x020fe80000800000 */
[----:B-12---:R-:W-:Y:S02]  /*6dc0*/  LOP3.LUT R84, R84, R0, RZ, 0x3c, !PT ;  /* 0x0000000054547212 */ /* 0x006fe400078e3cff */
.L_x_117:
[----:B------:R-:W-:Y:S05]  /*6dd0*/  BSYNC B1 ;  /* 0x0000000000017941 */ /* 0x000fea0003800000 */
.L_x_116:
[----:B------:R-:W-:Y:S04]  /*6de0*/  SHF.R.U32.HI R0, RZ, 0x15, R38 ;  /* 0x00000015ff007819 */ /* 0x000fe80000011626 */
[----:B------:R-:W-:Y:S01]  /*6df0*/  LOP3.LUT P1, RZ, R0, 0x3, R78, 0x48, !PT ;  /* 0x0000000300ff7812 */ /* 0x000fe2000782484e */
[----:B------:R-:W-:Y:S01]  /*6e00*/  @!UPT UIADD3 URZ, UPT, UPT, URZ, URZ, URZ ;  /* 0x000000fffffff290 */ /* 0x000fe2000fffe0ff */
[----:B---3--:R-:W-:Y:S11]  /*6e10*/  @P0 BRA `(.L_x_121) ;  /* 0x0000000000080947 */ /* 0x008ff60003800000 */
[----:B------:R-:W1:Y:S02]  /*6e20*/  SYNCS.PHASECHK.TRANS64.TRYWAIT P0, [R42+URZ+0x1f0], R4 ;  /* 0x0001f0042a0075a7 */ /* 0x000e6400080011ff */
[----:B-1----:R-:W-:Y:S05]  /*6e30*/  @!P0 BRA `(.L_x_122) ;  /* 0x0000003800c88947 */ /* 0x002fea0003800000 */
.L_x_121:
[----:B------:R-:W-:Y:S05]  /*6e40*/  @!P1 BRA `(.L_x_123) ;  /* 0x0000000000409947 */ /* 0x000fea0003800000 */
[----:B------:R-:W2:Y:S01]  /*6e50*/  LDCU.64 UR8, c[0x4][0x78] ;  /* 0x01000f00ff0877ac */ /* 0x000ea20008000a00 */
[----:B------:R-:W-:Y:S01]  /*6e60*/  MOV R15, 0x0 ;  /* 0x00000000000f7802 */ /* 0x000fe20000000f00 */
[----:B------:R-:W-:Y:S02]  /*6e70*/  HFMA2 R12, -RZ, RZ, 0, 5.9604644775390625e-08 ;  /* 0x00000001ff0c7431 */ /* 0x000fe400000001ff */
[----:B------:R-:W-:Y:S02]  /*6e80*/  IMAD.MOV.U32 R8, RZ, RZ, 0x192 ;  /* 0x00000192ff087424 */ /* 0x000fe400078e00ff */
[----:B------:R-:W-:Y:S01]  /*6e90*/  IMAD.MOV.U32 R13, RZ, RZ, RZ ;  /* 0x000000ffff0d7224 */ /* 0x000fe200078e00ff */
[----:B------:R-:W3:Y:S01]  /*6ea0*/  LDCU.64 UR6, c[0x4][0x80] ;  /* 0x01001000ff0677ac */ /* 0x000ee20008000a00 */
[----:B------:R-:W4:Y:S01]  /*6eb0*/  LDC.64 R14, c[0x4][R15] ;  /* 0x010000000f0e7b82 */ /* 0x000f220000000a00 */
[----:B------:R-:W5:Y:S01]  /*6ec0*/  LDCU.64 UR4, c[0x4][0x18] ;  /* 0x01000300ff0477ac */ /* 0x000f620008000a00 */
[----:B--2---:R-:W-:Y:S01]  /*6ed0*/  MOV R5, UR9 ;  /* 0x0000000900057c02 */ /* 0x004fe20008000f00 */
[----:B-1----:R-:W-:Y:S01]  /*6ee0*/  IMAD.U32 R4, RZ, RZ, UR8 ;  /* 0x00000008ff047e24 */ /* 0x002fe2000f8e00ff */
[----:B---3--:R-:W-:Y:S01]  /*6ef0*/  MOV R7, UR7 ;  /* 0x0000000700077c02 */ /* 0x008fe20008000f00 */
[----:B------:R-:W-:Y:S01]  /*6f00*/  IMAD.U32 R6, RZ, RZ, UR6 ;  /* 0x00000006ff067e24 */ /* 0x000fe2000f8e00ff */
[----:B-----5:R-:W-:Y:S01]  /*6f10*/  MOV R11, UR5 ;  /* 0x00000005000b7c02 */ /* 0x020fe20008000f00 */
[----:B------:R-:W-:Y:S02]  /*6f20*/  IMAD.U32 R10, RZ, RZ, UR4 ;  /* 0x00000004ff0a7e24 */ /* 0x000fe4000f8e00ff */
[----:B------:R-:W-:Y:S07]  /*6f30*/  LEPC R20, `(.L_x_123) ;  /* 0x000000001014794e */ /* 0x000fee0000000000 */
[----:B----4-:R-:W-:Y:S05]  /*6f40*/  CALL.ABS.NOINC R14 ;  /* 0x000000000e007343 */ /* 0x010fea0003c00000 */
.L_x_123:
[----:B------:R-:W-:Y:S01]  /*6f50*/  ISETP.NE.AND P0, PT, R89, RZ, PT ;  /* 0x000000ff5900720c */ /* 0x000fe20003f05270 */
[----:B------:R-:W-:Y:S05]  /*6f60*/  WARPSYNC.ALL ;  /* 0x0000000000007948 */ /* 0x000fea0003800000 */
[----:B------:R-:W-:Y:S01]  /*6f70*/  R2UR UR4, R38 ;  /* 0x00000000260472ca */ /* 0x000fe200000e0000 */
[----:B------:R-:W-:Y:S01]  /*6f80*/  USHF.L.U32 UR6, UR45, 0xc, URZ ;  /* 0x0000000c2d067899 */ /* 0x000fe200080006ff */
[C---:B------:R-:W-:Y:S01]  /*6f90*/  SHF.L.U32 R3, R44.reuse, 0x10, RZ ;  /* 0x000000102c037819 */ /* 0x040fe200000006ff */
[----:B------:R-:W-:Y:S01]  /*6fa0*/  BSSY.RECONVERGENT B0, `(.L_x_124) ;  /* 0x000009b000007945 */ /* 0x000fe20003800200 */
[C---:B------:R-:W-:Y:S02]  /*6fb0*/  PRMT R39, R44.reuse, 0x8880, RZ ;  /* 0x000088802c277816 */ /* 0x040fe400000000ff */
[----:B------:R-:W-:Y:S02]  /*6fc0*/  SHF.L.U32 R41, R44, 0x8, RZ ;  /* 0x000000082c297819 */ /* 0x000fe400000006ff */
[----:B------:R-:W-:Y:S05]  /*6fd0*/  SHF.L.U32 R91, R83, 0x4, RZ ;  /* 0x00000004535b7819 */ /* 0x000fea00000006ff */
[----:B-1----:R-:W-:Y:S01]  /*6fe0*/  LDTM.16dp32bit_t0_t15.x32 R4, tmem[UR4] ;  /* 0x00000004000479ee */ /* 0x002fe20008a80000 */
[----:B------:R-:W1:Y:S02]  /*6ff0*/  LDTM.16dp32bit_t16_t31.x32 R4, tmem[UR4+0x20] ;  /* 0x00002004000479ee */ /* 0x000e640008aa0000 */
[C---:B-1----:R-:W-:Y:S01]  /*7000*/  IMAD R0, R37.reuse, R4, RZ ;  /* 0x0000000425007224 */ /* 0x042fe200078e02ff */
[----:B------:R-:W-:Y:S01]  /*7010*/  SHF.R.S32.HI R4, RZ, 0x18, R3 ;  /* 0x00000018ff047819 */ /* 0x000fe20000011403 */
[----:B------:R-:W-:Y:S01]  /*7020*/  IMAD R3, R37, R5, RZ ;  /* 0x0000000525037224 */ /* 0x000fe200078e02ff */
[----:B------:R-:W-:Y:S01]  /*7030*/  SHF.R.S32.HI R5, RZ, 0x18, R41 ;  /* 0x00000018ff057819 */ /* 0x000fe20000011429 */
[----:B------:R-:W-:Y:S01]  /*7040*/  IMAD R0, R39, R40, R0 ;  /* 0x0000002827007224 */ /* 0x000fe200078e0200 */
[----:B------:R-:W-:Y:S01]  /*7050*/  PRMT R39, R45, 0x8880, RZ ;  /* 0x000088802d277816 */ /* 0x000fe200000000ff */
[----:B------:R-:W-:Y:S01]  /*7060*/  IMAD R6, R37, R6, RZ ;  /* 0x0000000625067224 */ /* 0x000fe200078e02ff */
[----:B------:R-:W-:Y:S01]  /*7070*/  SHF.L.U32 R41, R45, 0x8, RZ ;  /* 0x000000082d297819 */ /* 0x000fe200000006ff */
[-C--:B------:R-:W-:Y:S01]  /*7080*/  IMAD R3, R4, R40.reuse, R3 ;  /* 0x0000002804037224 */ /* 0x080fe200078e0203 */
[----:B------:R-:W-:Y:S01]  /*7090*/  SHF.R.S32.HI R4, RZ, 0x18, R44 ;  /* 0x00000018ff047819 */ /* 0x000fe2000001142c */
[----:B------:R-:W-:Y:S02]  /*70a0*/  IMAD R7, R37, R7, RZ ;  /* 0x0000000725077224 */ /* 0x000fe400078e02ff */
[-C--:B------:R-:W-:Y:S01]  /*70b0*/  IMAD R6, R5, R40.reuse, R6 ;  /* 0x0000002805067224 */ /* 0x080fe200078e0206 */
[----:B------:R-:W-:Y:S01]  /*70c0*/  SHF.L.U32 R5, R45, 0x10, RZ ;  /* 0x000000102d057819 */ /* 0x000fe200000006ff */
[----:B------:R-:W-:Y:S02]  /*70d0*/  IMAD R7, R4, R40, R7 ;  /* 0x0000002804077224 */ /* 0x000fe400078e0207 */
[C---:B------:R-:W-:Y:S01]  /*70e0*/  IMAD R4, R37.reuse, R8, RZ ;  /* 0x0000000825047224 */ /* 0x040fe200078e02ff */
[----:B------:R-:W-:Y:S01]  /*70f0*/  SHF.R.S32.HI R8, RZ, 0x18, R5 ;  /* 0x00000018ff087819 */ /* 0x000fe20000011405 */
[----:B------:R-:W-:Y:S01]  /*7100*/  IMAD R5, R37, R9, RZ ;  /* 0x0000000925057224 */ /* 0x000fe200078e02ff */
[----:B------:R-:W-:Y:S01]  /*7110*/  I2IP.S8.S32.SAT R52, R7, R6, RZ ;  /* 0x0000000607347239 */ /* 0x000fe200000014ff */
[-C--:B------:R-:W-:Y:S01]  /*7120*/  IMAD R4, R39, R40.reuse, R4 ;  /* 0x0000002827047224 */ /* 0x080fe200078e0204 */
[----:B------:R-:W-:Y:S01]  /*7130*/  SHF.R.S32.HI R9, RZ, 0x18, R41 ;  /* 0x00000018ff097819 */ /* 0x000fe20000011429 */
[----:B------:R-:W-:Y:S01]  /*7140*/  IMAD R5, R8, R40, R5 ;  /* 0x0000002808057224 */ /* 0x000fe200078e0205 */
[----:B------:R-:W-:Y:S01]  /*7150*/  I2IP.S8.S32.SAT R52, R3, R0, R52 ;  /* 0x0000000003347239 */ /* 0x000fe20000001434 */
[C---:B------:R-:W-:Y:S01]  /*7160*/  IMAD R8, R37.reuse, R12, RZ ;  /* 0x0000000c25087224 */ /* 0x040fe200078e02ff */
[----:B------:R-:W-:Y:S01]  /*7170*/  SHF.R.S32.HI R39, RZ, 0x18, R45 ;  /* 0x00000018ff277819 */ /* 0x000fe2000001142d */
[C---:B------:R-:W-:Y:S01]  /*7180*/  IMAD R10, R37.reuse, R10, RZ ;  /* 0x0000000a250a7224 */ /* 0x040fe200078e02ff */
[C---:B------:R-:W-:Y:S01]  /*7190*/  PRMT R41, R46.reuse, 0x8880, RZ ;  /* 0x000088802e297816 */ /* 0x040fe200000000ff */
[C---:B------:R-:W-:Y:S01]  /*71a0*/  IMAD R12, R37.reuse, R16, RZ ;  /* 0x00000010250c7224 */ /* 0x040fe200078e02ff */
[----:B------:R-:W-:Y:S01]  /*71b0*/  SHF.R.S32.HI R3, RZ, 0x18, R46 ;  /* 0x00000018ff037819 */ /* 0x000fe2000001142e */
[C---:B------:R-:W-:Y:S01]  /*71c0*/  IMAD R16, R37.reuse, R20, RZ ;  /* 0x0000001425107224 */ /* 0x040fe200078e02ff */
[----:B------:R-:W-:Y:S01]  /*71d0*/  MOV R6, R41 ;  /* 0x0000002900067202 */ /* 0x000fe20000000f00 */
[C---:B------:R-:W-:Y:S01]  /*71e0*/  IMAD R11, R37.reuse, R11, RZ ;  /* 0x0000000b250b7224 */ /* 0x040fe200078e02ff */
[C---:B------:R-:W-:Y:S01]  /*71f0*/  SHF.L.U32 R0, R46.reuse, 0x8, RZ ;  /* 0x000000082e007819 */ /* 0x040fe200000006ff */
[C---:B------:R-:W-:Y:S02]  /*7200*/  IMAD R20, R37.reuse, R24, RZ ;  /* 0x0000001825147224 */ /* 0x040fe400078e02ff */
[----:B------:R-:W-:Y:S01]  /*7210*/  IMAD R24, R37, R28, RZ ;  /* 0x0000001c25187224 */ /* 0x000fe200078e02ff */
[----:B------:R-:W-:Y:S01]  /*7220*/  SHF.R.S32.HI R0, RZ, 0x18, R0 ;  /* 0x00000018ff007819 */ /* 0x000fe20000011400 */
[----:B------:R-:W-:Y:S02]  /*7230*/  IMAD R10, R9, R40, R10 ;  /* 0x00000028090a7224 */ /* 0x000fe400078e020a */
[----:B------:R-:W-:Y:S02]  /*7240*/  IMAD R28, R37, R32, RZ ;  /* 0x00000020251c7224 */ /* 0x000fe400078e02ff */
[----:B------:R-:W-:Y:S02]  /*7250*/  IMAD.U32 R32, R46, 0x10000, RZ ;  /* 0x000100002e207824 */ /* 0x000fe400078e00ff */
[-C--:B------:R-:W-:Y:S02]  /*7260*/  IMAD R11, R39, R40.reuse, R11 ;  /* 0x00000028270b7224 */ /* 0x080fe400078e020b */
[----:B------:R-:W-:Y:S01]  /*7270*/  IMAD R8, R6, R40, R8 ;  /* 0x0000002806087224 */ /* 0x000fe200078e0208 */
[----:B------:R-:W-:Y:S01]  /*7280*/  SHF.R.S32.HI R7, RZ, 0x18, R32 ;  /* 0x00000018ff077819 */ /* 0x000fe20000011420 */
[----:B------:R-:W-:Y:S01]  /*7290*/  IMAD R9, R37, R13, RZ ;  /* 0x0000000d25097224 */ /* 0x000fe200078e02ff */
[----:B------:R-:W-:Y:S01]  /*72a0*/  I2IP.S8.S32.SAT R10, R11, R10, RZ ;  /* 0x0000000a0b0a7239 */ /* 0x000fe200000014ff */
[----:B------:R-:W-:Y:S01]  /*72b0*/  IMAD R14, R37, R14, RZ ;  /* 0x0000000e250e7224 */ /* 0x000fe200078e02ff */
[----:B------:R-:W-:Y:S01]  /*72c0*/  PRMT R6, R47, 0x8880, RZ ;  /* 0x000088802f067816 */ /* 0x000fe200000000ff */
[----:B------:R-:W-:Y:S01]  /*72d0*/  IMAD R9, R7, R40, R9 ;  /* 0x0000002807097224 */ /* 0x000fe200078e0209 */
[----:B------:R-:W-:Y:S01]  /*72e0*/  I2IP.S8.S32.SAT R53, R5, R4, R10 ;  /* 0x0000000405357239 */ /* 0x000fe2000000140a */
[----:B------:R-:W-:Y:S01]  /*72f0*/  IMAD R14, R0, R40, R14 ;  /* 0x00000028000e7224 */ /* 0x000fe200078e020e */
[----:B------:R-:W-:Y:S01]  /*7300*/  SHF.L.U32 R4, R47, 0x10, RZ ;  /* 0x000000102f047819 */ /* 0x000fe200000006ff */
[----:B------:R-:W-:Y:S01]  /*7310*/  IMAD R15, R37, R15, RZ ;  /* 0x0000000f250f7224 */ /* 0x000fe200078e02ff */
[----:B------:R-:W-:Y:S01]  /*7320*/  MOV R0, R6 ;  /* 0x0000000600007202 */ /* 0x000fe20000000f00 */
[----:B------:R-:W-:Y:S01]  /*7330*/  IMAD.SHL.U32 R5, R47, 0x100, RZ ;  /* 0x000001002f057824 */ /* 0x000fe200078e00ff */
[----:B------:R-:W-:Y:S01]  /*7340*/  SHF.R.S32.HI R4, RZ, 0x18, R4 ;  /* 0x00000018ff047819 */ /* 0x000fe20000011404 */
[----:B------:R-:W-:Y:S01]  /*7350*/  IMAD R13, R37, R17, RZ ;  /* 0x00000011250d7224 */ /* 0x000fe200078e02ff */
[----:B----4-:R-:W-:Y:S01]  /*7360*/  SHF.L.U32 R6, R50, 0x8, RZ ;  /* 0x0000000832067819 */ /* 0x010fe200000006ff */
[-C--:B------:R-:W-:Y:S01]  /*7370*/  IMAD R15, R3, R40.reuse, R15 ;  /* 0x00000028030f7224 */ /* 0x080fe200078e020f */
[----:B------:R-:W-:Y:S01]  /*7380*/  SHF.R.S32.HI R5, RZ, 0x18, R5 ;  /* 0x00000018ff057819 */ /* 0x000fe20000011405 */
[----:B------:R-:W-:Y:S01]  /*7390*/  IMAD R12, R0, R40, R12 ;  /* 0x00000028000c7224 */ /* 0x000fe200078e020c */
[----:B------:R-:W-:Y:S01]  /*73a0*/  SHF.R.S32.HI R3, RZ, 0x18, R47 ;  /* 0x00000018ff037819 */ /* 0x000fe2000001142f */
[C---:B------:R-:W-:Y:S01]  /*73b0*/  IMAD R18, R37.reuse, R18, RZ ;  /* 0x0000001225127224 */ /* 0x040fe200078e02ff */
[----:B------:R-:W-:Y:S01]  /*73c0*/  PRMT R0, R48, 0x8880, RZ ;  /* 0x0000888030007816 */ /* 0x000fe200000000ff */
[----:B------:R-:W-:Y:S01]  /*73d0*/  IMAD R13, R4, R40, R13 ;  /* 0x00000028040d7224 */ /* 0x000fe200078e020d */
[C---:B------:R-:W-:Y:S01]  /*73e0*/  SHF.L.U32 R4, R48.reuse, 0x8, RZ ;  /* 0x0000000830047819 */ /* 0x040fe200000006ff */
[----:B------:R-:W-:Y:S01]  /*73f0*/  IMAD R19, R37, R19, RZ ;  /* 0x0000001325137224 */ /* 0x000fe200078e02ff */
[----:B------:R-:W-:Y:S01]  /*7400*/  I2IP.S8.S32.SAT R14, R15, R14, RZ ;  /* 0x0000000e0f0e7239 */ /* 0x000fe200000014ff */
[-C--:B------:R-:W-:Y:S01]  /*7410*/  IMAD R18, R5, R40.reuse, R18 ;  /* 0x0000002805127224 */ /* 0x080fe200078e0212 */
[----:B------:R-:W-:Y:S01]  /*7420*/  SHF.R.S32.HI R4, RZ, 0x18, R4 ;  /* 0x00000018ff047819 */ /* 0x000fe20000011404 */
[-C--:B------:R-:W-:Y:S01]  /*7430*/  IMAD R19, R3, R40.reuse, R19 ;  /* 0x0000002803137224 */ /* 0x080fe200078e0213 */
[----:B------:R-:W-:Y:S01]  /*7440*/  SHF.L.U32 R3, R48, 0x10, RZ ;  /* 0x0000001030037819 */ /* 0x000fe200000006ff */
[----:B------:R-:W-:Y:S01]  /*7450*/  IMAD R16, R0, R40, R16 ;  /* 0x0000002800107224 */ /* 0x000fe200078e0210 */
[----:B------:R-:W-:Y:S01]  /*7460*/  SHF.R.S32.HI R0, RZ, 0x18, R48 ;  /* 0x00000018ff007819 */ /* 0x000fe20000011430 */
[C---:B------:R-:W-:Y:S01]  /*7470*/  IMAD R17, R37.reuse, R21, RZ ;  /* 0x0000001525117224 */ /* 0x040fe200078e02ff */
[----:B------:R-:W-:Y:S01]  /*7480*/  SHF.R.S32.HI R3, RZ, 0x18, R3 ;  /* 0x00000018ff037819 */ /* 0x000fe20000011403 */
[C---:B------:R-:W-:Y:S01]  /*7490*/  IMAD R22, R37.reuse, R22, RZ ;  /* 0x0000001625167224 */ /* 0x040fe200078e02ff */
[----:B------:R-:W-:Y:S01]  /*74a0*/  SHF.L.U32 R5, R50, 0x10, RZ ;  /* 0x0000001032057819 */ /* 0x000fe200000006ff */
[----:B------:R-:W-:Y:S01]  /*74b0*/  IMAD R23, R37, R23, RZ ;  /* 0x0000001725177224 */ /* 0x000fe200078e02ff */
[----:B------:R-:W-:Y:S01]  /*74c0*/  I2IP.S8.S32.SAT R18, R19, R18, RZ ;  /* 0x0000001213127239 */ /* 0x000fe200000014ff */
[-C--:B------:R-:W-:Y:S01]  /*74d0*/  IMAD R17, R3, R40.reuse, R17 ;  /* 0x0000002803117224 */ /* 0x080fe200078e0211 */
[C---:B------:R-:W-:Y:S01]  /*74e0*/  PRMT R3, R49.reuse, 0x8880, RZ ;  /* 0x0000888031037816 */ /* 0x040fe200000000ff */
[-C--:B------:R-:W-:Y:S01]  /*74f0*/  IMAD R22, R4, R40.reuse, R22 ;  /* 0x0000002804167224 */ /* 0x080fe200078e0216 */
[----:B------:R-:W-:Y:S01]  /*7500*/  SHF.L.U32 R4, R49, 0x10, RZ ;  /* 0x0000001031047819 */ /* 0x000fe200000006ff */
[-C--:B------:R-:W-:Y:S01]  /*7510*/  IMAD R23, R0, R40.reuse, R23 ;  /* 0x0000002800177224 */ /* 0x080fe200078e0217 */
[----:B------:R-:W-:Y:S01]  /*7520*/  SHF.R.S32.HI R5, RZ, 0x18, R5 ;  /* 0x00000018ff057819 */ /* 0x000fe20000011405 */
[----:B------:R-:W-:Y:S01]  /*7530*/  IMAD.MOV.U32 R0, RZ, RZ, R3 ;  /* 0x000000ffff007224 */ /* 0x000fe200078e0003 */
[----:B------:R-:W-:Y:S01]  /*7540*/  SHF.R.S32.HI R3, RZ, 0x18, R4 ;  /* 0x00000018ff037819 */ /* 0x000fe20000011404 */
[----:B------:R-:W-:Y:S01]  /*7550*/  IMAD R21, R37, R25, RZ ;  /* 0x0000001925157224 */ /* 0x000fe200078e02ff */
[----:B------:R-:W-:Y:S01]  /*7560*/  PRMT R4, R50, 0x8880, RZ ;  /* 0x0000888032047816 */ /* 0x000fe200000000ff */
[-C--:B------:R-:W-:Y:S01]  /*7570*/  IMAD R20, R0, R40.reuse, R20 ;  /* 0x0000002800147224 */ /* 0x080fe200078e0214 */
[----:B------:R-:W-:Y:S01]  /*7580*/  SHF.L.U32 R0, R49, 0x8, RZ ;  /* 0x0000000831007819 */ /* 0x000fe200000006ff */
[----:B------:R-:W-:Y:S01]  /*7590*/  IMAD R21, R3, R40, R21 ;  /* 0x0000002803157224 */ /* 0x000fe200078e0215 */
[----:B------:R-:W-:Y:S01]  /*75a0*/  SHF.R.S32.HI R3, RZ, 0x18, R49 ;  /* 0x00000018ff037819 */ /* 0x000fe20000011431 */
[C---:B------:R-:W-:Y:S01]  /*75b0*/  IMAD R25, R37.reuse, R29, RZ ;  /* 0x0000001d25197224 */ /* 0x040fe200078e02ff */
[----:B------:R-:W-:Y:S01]  /*75c0*/  SHF.R.S32.HI R0, RZ, 0x18, R0 ;  /* 0x00000018ff007819 */ /* 0x000fe20000011400 */
[----:B------:R-:W-:Y:S01]  /*75d0*/  IMAD R26, R37, R26, RZ ;  /* 0x0000001a251a7224 */ /* 0x000fe200078e02ff */
[----:B------:R-:W-:Y:S01]  /*75e0*/  I2IP.S8.S32.SAT R22, R23, R22, RZ ;  /* 0x0000001617167239 */ /* 0x000fe200000014ff */
[----:B------:R-:W-:Y:S01]  /*75f0*/  IMAD R27, R37, R27, RZ ;  /* 0x0000001b251b7224 */ /* 0x000fe200078e02ff */
[----:B------:R-:W-:Y:S01]  /*7600*/  I2IP.S8.S32.SAT R54, R9, R8, R14 ;  /* 0x0000000809367239 */ /* 0x000fe2000000140e */
[-C--:B------:R-:W-:Y:S01]  /*7610*/  IMAD R26, R0, R40.reuse, R26 ;  /* 0x00000028001a7224 */ /* 0x080fe200078e021a */
[----:B------:R-:W-:Y:S01]  /*7620*/  SHF.R.S32.HI R0, RZ, 0x18, R6 ;  /* 0x00000018ff007819 */ /* 0x000fe20000011406 */
[-C--:B------:R-:W-:Y:S01]  /*7630*/  IMAD R27, R3, R40.reuse, R27 ;  /* 0x00000028031b7224 */ /* 0x080fe200078e021b */
[----:B------:R-:W-:Y:S01]  /*7640*/  SHF.R.S32.HI R3, RZ, 0x18, R50 ;  /* 0x00000018ff037819 */ /* 0x000fe20000011432 */
[-C--:B------:R-:W-:Y:S01]  /*7650*/  IMAD R24, R4, R40.reuse, R24 ;  /* 0x0000002804187224 */ /* 0x080fe200078e0218 */
[----:B------:R-:W-:Y:S01]  /*7660*/  SHF.L.U32 R6, R51, 0x10, RZ ;  /* 0x0000001033067819 */ /* 0x000fe200000006ff */
[----:B------:R-:W-:Y:S01]  /*7670*/  IMAD R25, R5, R40, R25 ;  /* 0x0000002805197224 */ /* 0x000fe200078e0219 */
[----:B------:R-:W-:Y:S01]  /*7680*/  PRMT R5, R51, 0x8880, RZ ;  /* 0x0000888033057816 */ /* 0x000fe200000000ff */
[----:B------:R-:W-:Y:S01]  /*7690*/  IMAD R30, R37, R30, RZ ;  /* 0x0000001e251e7224 */ /* 0x000fe200078e02ff */
[----:B------:R-:W-:Y:S01]  /*76a0*/  I2IP.S8.S32.SAT R55, R13, R12, R18 ;  /* 0x0000000c0d377239 */ /* 0x000fe20000001412 */
[----:B------:R-:W-:Y:S01]  /*76b0*/  IMAD R31, R37, R31, RZ ;  /* 0x0000001f251f7224 */ /* 0x000fe200078e02ff */
[----:B------:R-:W-:Y:S01]  /*76c0*/  I2IP.S8.S32.SAT R16, R17, R16, R22 ;  /* 0x0000001011107239 */ /* 0x000fe20000001416 */
[-C--:B------:R-:W-:Y:S01]  /*76d0*/  IMAD R30, R0, R40.reuse, R30 ;  /* 0x00000028001e7224 */ /* 0x080fe200078e021e */
[----:B------:R-:W-:Y:S01]  /*76e0*/  MOV R0, R5 ;  /* 0x0000000500007202 */ /* 0x000fe20000000f00 */
[----:B------:R-:W-:Y:S01]  /*76f0*/  IMAD.SHL.U32 R4, R51, 0x100, RZ ;  /* 0x0000010033047824 */ /* 0x000fe200078e00ff */
[----:B------:R-:W-:Y:S01]  /*7700*/  SHF.R.S32.HI R5, RZ, 0x18, R51 ;  /* 0x00000018ff057819 */ /* 0x000fe20000011433 */
[-C--:B------:R-:W-:Y:S01]  /*7710*/  IMAD R31, R3, R40.reuse, R31 ;  /* 0x00000028031f7224 */ /* 0x080fe200078e021f */
[----:B------:R-:W-:Y:S01]  /*7720*/  SHF.R.S32.HI R3, RZ, 0x18, R6 ;  /* 0x00000018ff037819 */ /* 0x000fe20000011406 */
[C---:B------:R-:W-:Y:S01]  /*7730*/  IMAD R29, R37.reuse, R33, RZ ;  /* 0x00000021251d7224 */ /* 0x040fe200078e02ff */
[----:B------:R-:W-:Y:S01]  /*7740*/  SHF.R.S32.HI R4, RZ, 0x18, R4 ;  /* 0x00000018ff047819 */ /* 0x000fe20000011404 */
[----:B------:R-:W-:Y:S01]  /*7750*/  IMAD R28, R0, R40, R28 ;  /* 0x00000028001c7224 */ /* 0x000fe200078e021c */
[----:B------:R-:W-:Y:S01]  /*7760*/  LOP3.LUT R0, R76, UR6, RZ, 0xfc, !PT ;  /* 0x000000064c007c12 */ /* 0x000fe2000f8efcff */
[----:B------:R-:W-:Y:S01]  /*7770*/  IMAD R34, R37, R34, RZ ;  /* 0x0000002225227224 */ /* 0x000fe200078e02ff */
[----:B------:R-:W-:Y:S01]  /*7780*/  I2IP.S8.S32.SAT R17, R27, R26, RZ ;  /* 0x0000001a1b117239 */ /* 0x000fe200000014ff */
[----:B------:R-:W-:Y:S01]  /*7790*/  IMAD R29, R3, R40, R29 ;  /* 0x00000028031d7224 */ /* 0x000fe200078e021d */
[----:B------:R-:W-:Y:S01]  /*77a0*/  I2IP.S8.S32.SAT R18, R31, R30, RZ ;  /* 0x0000001e1f127239 */ /* 0x000fe200000014ff */
[----:B------:R1:W-:Y:S01]  /*77b0*/  STS.128 [R0+UR44+0x3400], R52 ;  /* 0x0034003400007988 */ /* 0x0003e20008000c2c */
[----:B------:R-:W-:Y:S01]  /*77c0*/  IMAD R35, R37, R35, RZ ;  /* 0x0000002325237224 */ /* 0x000fe200078e02ff */
[----:B------:R-:W-:Y:S01]  /*77d0*/  IADD3 R3, PT, PT, R0, UR44, RZ ;  /* 0x0000002c00037c10 */ /* 0x000fe2000fffe0ff */
[----:B------:R-:W-:Y:S01]  /*77e0*/  IMAD R34, R4, R40, R34 ;  /* 0x0000002804227224 */ /* 0x000fe200078e0222 */
[----:B------:R-:W-:Y:S01]  /*77f0*/  I2IP.S8.S32.SAT R17, R21, R20, R17 ;  /* 0x0000001415117239 */ /* 0x000fe20000001411 */
[----:B------:R-:W-:Y:S01]  /*7800*/  IMAD R35, R5, R40, R35 ;  /* 0x0000002805237224 */ /* 0x000fe200078e0223 */
[----:B------:R-:W-:Y:S02]  /*7810*/  I2IP.S8.S32.SAT R18, R25, R24, R18 ;  /* 0x0000001819127239 */ /* 0x000fe40000001412 */
[----:B------:R-:W-:Y:S02]  /*7820*/  IADD3 R3, PT, PT, R3, R91, RZ ;  /* 0x0000005b03037210 */ /* 0x000fe40007ffe0ff */
[----:B------:R-:W-:Y:S04]  /*7830*/  I2IP.S8.S32.SAT R19, R35, R34, RZ ;  /* 0x0000002223137239 */ /* 0x000fe800000014ff */
[----:B------:R-:W-:Y:S05]  /*7840*/  I2IP.S8.S32.SAT R19, R29, R28, R19 ;  /* 0x0000001c1d137239 */ /* 0x000fea0000001413 */
[----:B------:R1:W-:Y:S01]  /*7850*/  STS.128 [R3+0x3410], R16 ;  /* 0x0034101003007388 */ /* 0x0003e20000000c00 */
[----:B------:R-:W-:Y:S01]  /*7860*/  @!PT LDS RZ, [RZ] ;  /* 0x00000000fffff984 */ /* 0x000fe20000000800 */
[----:B------:R-:W-:Y:S01]  /*7870*/  @!PT LDS RZ, [RZ] ;  /* 0x00000000fffff984 */ /* 0x000fe20000000800 */
[----:B------:R-:W-:Y:S01]  /*7880*/  @!PT LDS RZ, [RZ] ;  /* 0x00000000fffff984 */ /* 0x000fe20000000800 */
[----:B------:R-:W-:Y:S01]  /*7890*/  @!PT LDS RZ, [RZ] ;  /* 0x00000000fffff984 */ /* 0x000fe20000000800 */
[----:B------:R2:W-:Y:S07]  /*78a0*/  MEMBAR.ALL.CTA ;  /* 0x0000000000007992 */ /* 0x0005ee0000008000 */
[----:B--2---:R-:W2:Y:S02]  /*78b0*/  FENCE.VIEW.ASYNC.S ;  /* 0x00000000000073c6 */ /* 0x004ea40000000000 */
[----:B--2---:R-:W-:Y:S06]  /*78c0*/  BAR.SYNC.DEFER_BLOCKING 0x1, 0x80 ;  /* 0x0042000000007b1d */ /* 0x004fec0000010000 */
[----:B------:R-:W-:Y:S05]  /*78d0*/  @P0 BRA `(.L_x_125) ;  /* 0x00000000001c0947 */ /* 0x000fea0003800000 */
[----:B------:R-:W2:Y:S01]  /*78e0*/  LDCU.64 UR8, c[0x0][0x348] ;  /* 0x00006900ff0877ac */ /* 0x000ea20008000a00 */
[----:B------:R-:W-:Y:S01]  /*78f0*/  UIADD3 UR48, UPT, UPT, UR44, 0x3400, UR6 ;  /* 0x000034002c307890 */ /* 0x000fe2000fffe006 */
[----:B------:R-:W-:Y:S01]  /*7900*/  UMOV UR51, UR36 ;  /* 0x0000002400337c82 */ /* 0x000fe20008000000 */
[----:B--2---:R-:W-:Y:S04]  /*7910*/  UIADD3 UR4, UP0, UPT, UR8, 0x680, URZ ;  /* 0x0000068008047890 */ /* 0x004fe8000ff1e0ff */
[----:B------:R-:W-:Y:S09]  /*7920*/  UIADD3.X UR5, UPT, UPT, URZ, UR9, URZ, UP0, !UPT ;  /* 0x00000009ff057290 */ /* 0x000ff200087fe4ff */
[----:B------:R2:W-:Y:S02]  /*7930*/  UTMASTG.3D [UR48], [UR4] ;  /* 0x00000030040073b5 */ /* 0x0005e40008010000 */
[----:B--2---:R0:W-:Y:S02]  /*7940*/  UTMACMDFLUSH ;  /* 0x00000000000079b7 */ /* 0x0041e40000000000 */
.L_x_125:
[----:B------:R-:W-:Y:S05]  /*7950*/  BSYNC.RECONVERGENT B0 ;  /* 0x0000000000007941 */ /* 0x000fea0003800200 */
.L_x_124:
[----:B------:R-:W-:Y:S01]  /*7960*/  UIADD3 UR4, UPT, UPT, UR45, 0x1, URZ ;  /* 0x000000012d047890 */ /* 0x000fe2000fffe0ff */
[----:B------:R-:W-:Y:S01]  /*7970*/  ISETP.NE.AND P1, PT, R43, RZ, PT ;  /* 0x000000ff2b00720c */ /* 0x000fe20003f25270 */
[----:B------:R-:W-:Y:S01]  /*7980*/  BSSY.RECONVERGENT B0, `(.L_x_126) ;  /* 0x0000007000007945 */ /* 0x000fe20003800200 */
[----:B------:R-:W-:Y:S01]  /*7990*/  LEA R4, R85, UR44, 0x3 ;  /* 0x0000002c55047c11 */ /* 0x000fe2000f8e18ff */
[----:B------:R-:W-:Y:S04]  /*79a0*/  UISETP.NE.AND UP0, UPT, UR4, 0x2, UPT ;  /* 0x000000020400788c */ /* 0x000fe8000bf05270 */
[----:B------:R-:W-:Y:S06]  /*79b0*/  USEL UR45, UR4, URZ, UP0 ;  /* 0x000000ff042d7287 */ /* 0x000fec0008000000 */
[----:B-1----:R-:W-:Y:S01]  /*79c0*/  @P1 SHF.L.U32 R0, R84, 0x1f, RZ ;  /* 0x0000001f54001819 */ /* 0x002fe200000006ff */
[----:B------:R-:W-:Y:S05]  /*79d0*/  @P0 BRA `(.L_x_127) ;  /* 0x0000000000040947 */ /* 0x000fea0003800000 */
[----:B------:R-:W-:Y:S04]  /*79e0*/  DEPBAR.LE SB0, 0x1 ;  /* 0x000080400000791a */ /* 0x000fe80000000000 */
.L_x_127:
[----:B------:R-:W-:Y:S05]  /*79f0*/  BSYNC.RECONVERGENT B0 ;  /* 0x0000000000007941 */ /* 0x000fea0003800200 */
.L_x_126:
[----:B------:R-:W-:Y:S06]  /*7a00*/  BAR.SYNC.DEFER_BLOCKING 0x1, 0x80 ;  /* 0x0042000000007b1d */ /* 0x000fec0000010000 */
[----:B------:R-:W1:Y:S01]  /*7a10*/  @P1 SYNCS.PHASECHK.TRANS64.TRYWAIT P0, [R4+URZ+0x190], R0 ;  /* 0x00019000040015a7 */ /* 0x000e6200080011ff */
[----:B------:R-:W-:Y:S01]  /*7a20*/  BSSY B1, `(.L_x_128) ;  /* 0x0000020000017945 */ /* 0x000fe20003800000 */
[----:B-1----:R-:W-:Y:S03]  /*7a30*/  @P1 SEL R56, RZ, 0x1, !P0 ;  /* 0x00000001ff381807 */ /* 0x002fe60004000000 */
[----:B------:R-:W-:Y:S05]  /*7a40*/  @!P1 BRA `(.L_x_129) ;  /* 0x0000000000749947 */ /* 0x000fea0003800000 */
[----:B------:R-:W-:Y:S01]  /*7a50*/  ISETP.NE.AND P1, PT, R57, RZ, PT ;  /* 0x000000ff3900720c */ /* 0x000fe20003f25270 */
[----:B------:R-:W-:Y:S01]  /*7a60*/  BSSY B0, `(.L_x_130) ;  /* 0x0000009000007945 */ /* 0x000fe20003800000 */
[----:B------:R-:W-:Y:S11]  /*7a70*/  ISETP.NE.AND P0, PT, R56, RZ, PT ;  /* 0x000000ff3800720c */ /* 0x000ff60003f05270 */
[----:B------:R-:W-:Y:S05]  /*7a80*/  @P1 IMAD R0, R85, 0x1000, R76 ;  /* 0x0000100055001824 */ /* 0x000fea00078e024c */
[----:B------:R-:W-:Y:S05]  /*7a90*/  @P1 IADD3 R5, PT, PT, R0, UR44, RZ ;  /* 0x0000002c00051c10 */ /* 0x000fea000fffe0ff */
[----:B------:R-:W-:Y:S01]  /*7aa0*/  @P1 IMAD.IADD R5, R5, 0x1, R91 ;  /* 0x0000000105051824 */ /* 0x000fe200078e025b */
[----:B------:R-:W-:Y:S06]  /*7ab0*/  @P0 BRA `(.L_x_131) ;  /* 0x00000000000c0947 */ /* 0x000fec0003800000 */
[----:B------:R-:W-:Y:S04]  /*7ac0*/  SHF.L.U32 R3, R84, 0x1f, RZ ;  /* 0x0000001f54037819 */ /* 0x000fe800000006ff */
[----:B------:R-:W1:Y:S02]  /*7ad0*/  SYNCS.PHASECHK.TRANS64.TRYWAIT P0, [R4+URZ+0x190], R3 ;  /* 0x00019003040075a7 */ /* 0x000e6400080011ff */
[----:B-1----:R-:W-:Y:S05]  /*7ae0*/  @!P0 BRA `(.L_x_132) ;  /* 0x0000002c00b08947 */ /* 0x002fea0003800000 */
.L_x_131:
[----:B------:R-:W-:Y:S05]  /*7af0*/  BSYNC B0 ;  /* 0x0000000000007941 */ /* 0x000fea0003800000 */
.L_x_130:
[----:B------:R-:W-:Y:S01]  /*7b00*/  ISETP.NE.AND P0, PT, R57, RZ, PT ;  /* 0x000000ff3900720c */ /* 0x000fe20003f05270 */
[----:B-1----:R-:W-:Y:S02]  /*7b10*/  VIADD R4, R4, 0x1a8 ;  /* 0x000001a804047836 */ /* 0x002fe40000000000 */
[----:B------:R-:W-:Y:S10]  /*7b20*/  VIADD R85, R85, 0x1 ;  /* 0x0000000155557836 */ /* 0x000ff40000000000 */
        /* <DEDUP_REMOVED lines=10> */
[----:B-1----:R-:W-:Y:S05]  /*7bd0*/  IMAD.U32 R0, RZ, RZ, UR46 ;  /* 0x0000002eff007e24 */ /* 0x002fea000f8e00ff */
[----:B------:R-:W-:Y:S04]  /*7be0*/  PRMT R0, R0, 0x654, R4 ;  /* 0x0000065400007816 */ /* 0x000fe80000000004 */
[----:B-----5:R1:W-:Y:S02]  /*7bf0*/  SYNCS.ARRIVE.TRANS64.RED.A1T0 RZ, [R0+URZ], RZ ;  /* 0x000000ff00ff79a7 */ /* 0x0203e400081004ff */
[----:B-1----:R-:W-:Y:S04]  /*7c00*/  SEL R0, RZ, 0x1, P0 ;  /* 0x00000001ff007807 */ /* 0x002fe80000000000 */
[----:B--234-:R-:W-:Y:S02]  /*7c10*/  LOP3.LUT R84, R84, R0, RZ, 0x3c, !PT ;  /* 0x0000000054547212 */ /* 0x01cfe400078e3cff */
.L_x_129:
[----:B------:R-:W-:Y:S05]  /*7c20*/  BSYNC B1 ;  /* 0x0000000000017941 */ /* 0x000fea0003800000 */
.L_x_128:
[----:B------:R-:W-:Y:S05]  /*7c30*/  VIADD R0, R38, 0x40 ;  /* 0x0000004026007836 */ /* 0x000fea0000000000 */
[----:B------:R-:W-:Y:S04]  /*7c40*/  SHF.R.U32.HI R0, RZ, 0x15, R0 ;  /* 0x00000015ff007819 */ /* 0x000fe80000011600 */
[----:B------:R-:W-:Y:S11]  /*7c50*/  LOP3.LUT P0, RZ, R0, 0x3, R78, 0x48, !PT ;  /* 0x0000000300ff7812 */ /* 0x000ff6000780484e */
[----:B------:R-:W-:Y:S02]  /*7c60*/  @!UPT UIADD3 URZ, UPT, UPT, URZ, URZ, URZ ;  /* 0x000000fffffff290 */ /* 0x000fe4000fffe0ff */
[----:B------:R-:W-:Y:S05]  /*7c70*/  @!P0 BRA `(.L_x_133) ;  /* 0x0000000000408947 */ /* 0x000fea0003800000 */
[----:B------:R-:W1:Y:S01]  /*7c80*/  LDCU.64 UR8, c[0x4][0x78] ;  /* 0x01000f00ff0877ac */ /* 0x000e620008000a00 */
[----:B------:R-:W-:Y:S01]  /*7c90*/  MOV R15, 0x0 ;  /* 0x00000000000f7802 */ /* 0x000fe20000000f00 */
[----:B------:R-:W-:Y:S02]  /*7ca0*/  HFMA2 R12, -RZ, RZ, 0, 5.9604644775390625e-08 ;  /* 0x00000001ff0c7431 */ /* 0x000fe400000001ff */
[----:B------:R-:W-:Y:S02]  /*7cb0*/  IMAD.MOV.U32 R8, RZ, RZ, 0x192 ;  /* 0x00000192ff087424 */ /* 0x000fe400078e00ff */
[----:B------:R-:W-:Y:S01]  /*7cc0*/  IMAD.MOV.U32 R13, RZ, RZ, RZ ;  /* 0x000000ffff0d7224 */ /* 0x000fe200078e00ff */
[----:B------:R-:W2:Y:S01]  /*7cd0*/  LDCU.64 UR6, c[0x4][0x80] ;  /* 0x01001000ff0677ac */ /* 0x000ea20008000a00 */
[----:B------:R-:W3:Y:S01]  /*7ce0*/  LDC.64 R14, c[0x4][R15] ;  /* 0x010000000f0e7b82 */ /* 0x000ee20000000a00 */
[----:B------:R-:W4:Y:S01]  /*7cf0*/  LDCU.64 UR4, c[0x4][0x18] ;  /* 0x01000300ff0477ac */ /* 0x000f220008000a00 */
[----:B-1----:R-:W-:Y:S01]  /*7d00*/  MOV R5, UR9 ;  /* 0x0000000900057c02 */ /* 0x002fe20008000f00 */
[----:B------:R-:W-:Y:S01]  /*7d10*/  IMAD.U32 R4, RZ, RZ, UR8 ;  /* 0x00000008ff047e24 */ /* 0x000fe2000f8e00ff */
[----:B--2---:R-:W-:Y:S01]  /*7d20*/  MOV R7, UR7 ;  /* 0x0000000700077c02 */ /* 0x004fe20008000f00 */
[----:B------:R-:W-:Y:S01]  /*7d30*/  IMAD.U32 R6, RZ, RZ, UR6 ;  /* 0x00000006ff067e24 */ /* 0x000fe2000f8e00ff */
[----:B----4-:R-:W-:Y:S01]  /*7d40*/  MOV R11, UR5 ;  /* 0x00000005000b7c02 */ /* 0x010fe20008000f00 */
[----:B------:R-:W-:Y:S02]  /*7d50*/  IMAD.U32 R10, RZ, RZ, UR4 ;  /* 0x00000004ff0a7e24 */ /* 0x000fe4000f8e00ff */
[----:B------:R-:W-:Y:S07]  /*7d60*/  LEPC R20, `(.L_x_133) ;  /* 0x000000001014794e */ /* 0x000fee0000000000 */
[----:B---3--:R-:W-:Y:S05]  /*7d70*/  CALL.ABS.NOINC R14 ;  /* 0x000000000e007343 */ /* 0x008fea0003c00000 */
.L_x_133:
[----:B------:R-:W-:Y:S01]  /*7d80*/  ISETP.NE.AND P0, PT, R89, RZ, PT ;  /* 0x000000ff5900720c */ /* 0x000fe20003f05270 */
[----:B------:R-:W-:Y:S05]  /*7d90*/  WARPSYNC.ALL ;  /* 0x0000000000007948 */ /* 0x000fea0003800000 */
[----:B------:R-:W-:Y:S01]  /*7da0*/  R2UR UR4, R38 ;  /* 0x00000000260472ca */ /* 0x000fe200000e0000 */
[----:B------:R-:W-:Y:S01]  /*7db0*/  USHF.L.U32 UR6, UR45, 0xc, URZ ;  /* 0x0000000c2d067899 */ /* 0x000fe200080006ff */
[C---:B------:R-:W-:Y:S01]  /*7dc0*/  SHF.L.U32 R3, R44.reuse, 0x10, RZ ;  /* 0x000000102c037819 */ /* 0x040fe200000006ff */
[----:B------:R-:W-:Y:S01]  /*7dd0*/  BSSY.RECONVERGENT B0, `(.L_x_134) ;  /* 0x000009b000007945 */ /* 0x000fe20003800200 */
[C---:B------:R-:W-:Y:S02]  /*7de0*/  PRMT R39, R44.reuse, 0x8880, RZ ;  /* 0x000088802c277816 */ /* 0x040fe400000000ff */
[----:B------:R-:W-:Y:S07]  /*7df0*/  SHF.L.U32 R41, R44, 0x8, RZ ;  /* 0x000000082c297819 */ /* 0x000fee00000006ff */
[----:B------:R-:W-:Y:S01]  /*7e00*/  LDTM.16dp32bit_t0_t15.x32 R4, tmem[UR4+0x40] ;  /* 0x00004004000479ee */ /* 0x000fe20008a80000 */
        /* <DEDUP_REMOVED lines=18> */
[----:B------:R-:W-:Y:S01]  /*7f30*/  SHF.R.S32.HI R9, RZ, 0x18, R41 ;  /* 0x00000018ff097819 */ /* 0x000fe20000011429 */
[-C--:B------:R-:W-:Y:S01]  /*7f40*/  IMAD R4, R39, R40.reuse, R4 ;  /* 0x0000002827047224 */ /* 0x080fe200078e0204 */
[----:B------:R-:W-:Y:S01]  /*7f50*/  SHF.R.S32.HI R39, RZ, 0x18, R45 ;  /* 0x00000018ff277819 */ /* 0x000fe2000001142d */
[----:B------:R-:W-:Y:S01]  /*7f60*/  IMAD R5, R8, R40, R5 ;  /* 0x0000002808057224 */ /* 0x000fe200078e0205 */
[----:B------:R-:W-:Y:S01]  /*7f70*/  I2IP.S8.S32.SAT R52, R7, R6, RZ ;  /* 0x0000000607347239 */ /* 0x000fe200000014ff */
[C---:B------:R-:W-:Y:S01]  /*7f80*/  IMAD R10, R37.reuse, R10, RZ ;  /* 0x0000000a250a7224 */ /* 0x040fe200078e02ff */
[C---:B------:R-:W-:Y:S01]  /*7f90*/  PRMT R41, R46.reuse, 0x8880, RZ ;  /* 0x000088802e297816 */ /* 0x040fe200000000ff */
[----:B------:R-:W-:Y:S01]  /*7fa0*/  IMAD R8, R37, R12, RZ ;  /* 0x0000000c25087224 */ /* 0x000fe200078e02ff */
[----:B------:R-:W-:Y:S01]  /*7fb0*/  I2IP.S8.S32.SAT R52, R3, R0, R52 ;  /* 0x0000000003347239 */ /* 0x000fe20000001434 */
[C---:B------:R-:W-:Y:S01]  /*7fc0*/  IMAD R12, R37.reuse, R16, RZ ;  /* 0x00000010250c7224 */ /* 0x040fe200078e02ff */
[----:B------:R-:W-:Y:S01]  /*7fd0*/  MOV R6, R41 ;  /* 0x0000002900067202 */ /* 0x000fe20000000f00 */
[C---:B------:R-:W-:Y:S01]  /*7fe0*/  IMAD R11, R37.reuse, R11, RZ ;  /* 0x0000000b250b7224 */ /* 0x040fe200078e02ff */
[----:B------:R-:W-:Y:S01]  /*7ff0*/  SHF.R.S32.HI R3, RZ, 0x18, R46 ;  /* 0x00000018ff037819 */ /* 0x000fe2000001142e */
[C---:B------:R-:W-:Y:S02]  /*8000*/  IMAD R16, R37.reuse, R20, RZ ;  /* 0x0000001425107224 */ /* 0x040fe400078e02ff */
[----:B------:R-:W-:Y:S02]  /*8010*/  IMAD R20, R37, R24, RZ ;  /* 0x0000001825147224 */ /* 0x000fe400078e02ff */
[----:B------:R-:W-:Y:S02]  /*8020*/  IMAD R10, R9, R40, R10 ;  /* 0x00000028090a7224 */ /* 0x000fe400078e020a */
[C---:B------:R-:W-:Y:S02]  /*8030*/  IMAD R24, R37.reuse, R28, RZ ;  /* 0x0000001c25187224 */ /* 0x040fe400078e02ff */
[----:B------:R-:W-:Y:S01]  /*8040*/  IMAD R28, R37, R32, RZ ;  /* 0x00000020251c7224 */ /* 0x000fe200078e02ff */
[C---:B------:R-:W-:Y:S01]  /*8050*/  SHF.L.U32 R32, R46.reuse, 0x10, RZ ;  /* 0x000000102e207819 */ /* 0x040fe200000006ff */
[-C--:B------:R-:W-:Y:S02]  /*8060*/  IMAD R11, R39, R40.reuse, R11 ;  /* 0x00000028270b7224 */ /* 0x080fe400078e020b */
[----:B------:R-:W-:Y:S01]  /*8070*/  IMAD.SHL.U32 R0, R46, 0x100, RZ ;  /* 0x000001002e007824 */ /* 0x000fe200078e00ff */
[----:B------:R-:W-:Y:S01]  /*8080*/  SHF.R.S32.HI R7, RZ, 0x18, R32 ;  /* 0x00000018ff077819 */ /* 0x000fe20000011420 */
[----:B------:R-:W-:Y:S01]  /*8090*/  IMAD R8, R6, R40, R8 ;  /* 0x0000002806087224 */ /* 0x000fe200078e0208 */
[----:B------:R-:W-:Y:S01]  /*80a0*/  I2IP.S8.S32.SAT R10, R11, R10, RZ ;  /* 0x0000000a0b0a7239 */ /* 0x000fe200000014ff */
[C---:B------:R-:W-:Y:S01]  /*80b0*/  IMAD R9, R37.reuse, R13, RZ ;  /* 0x0000000d25097224 */ /* 0x040fe200078e02ff */
[----:B------:R-:W-:Y:S01]  /*80c0*/  SHF.R.S32.HI R0, RZ, 0x18, R0 ;  /* 0x00000018ff007819 */ /* 0x000fe20000011400 */
[----:B------:R-:W-:Y:S01]  /*80d0*/  IMAD R14, R37, R14, RZ ;  /* 0x0000000e250e7224 */ /* 0x000fe200078e02ff */
[----:B------:R-:W-:Y:S01]  /*80e0*/  PRMT R6, R47, 0x8880, RZ ;  /* 0x000088802f067816 */ /* 0x000fe200000000ff */
[----:B------:R-:W-:Y:S01]  /*80f0*/  IMAD R9, R7, R40, R9 ;  /* 0x0000002807097224 */ /* 0x000fe200078e0209 */
[----:B------:R-:W-:Y:S01]  /*8100*/  I2IP.S8.S32.SAT R53, R5, R4, R10 ;  /* 0x0000000405357239 */ /* 0x000fe2000000140a */
[----:B------:R-:W-:Y:S01]  /*8110*/  IMAD R14, R0, R40, R14 ;  /* 0x00000028000e7224 */ /* 0x000fe200078e020e */
[----:B------:R-:W-:Y:S01]  /*8120*/  SHF.L.U32 R4, R47, 0x10, RZ ;  /* 0x000000102f047819 */ /* 0x000fe200000006ff */
[----:B------:R-:W-:Y:S01]  /*8130*/  IMAD R15, R37, R15, RZ ;  /* 0x0000000f250f7224 */ /* 0x000fe200078e02ff */
[----:B------:R-:W-:Y:S01]  /*8140*/  SHF.L.U32 R5, R47, 0x8, RZ ;  /* 0x000000082f057819 */ /* 0x000fe200000006ff */
[----:B------:R-:W-:Y:S01]  /*8150*/  IMAD R13, R37, R17, RZ ;  /* 0x00000011250d7224 */ /* 0x000fe200078e02ff */
[----:B------:R-:W-:Y:S01]  /*8160*/  MOV R0, R6 ;  /* 0x0000000600007202 */ /* 0x000fe20000000f00 */
[-C--:B------:R-:W-:Y:S01]  /*8170*/  IMAD R15, R3, R40.reuse, R15 ;  /* 0x00000028030f7224 */ /* 0x080fe200078e020f */
[----:B------:R-:W-:Y:S01]  /*8180*/  SHF.R.S32.HI R4, RZ, 0x18, R4 ;  /* 0x00000018ff047819 */ /* 0x000fe20000011404 */
[C---:B------:R-:W-:Y:S01]  /*8190*/  IMAD R17, R37.reuse, R21, RZ ;  /* 0x0000001525117224 */ /* 0x040fe200078e02ff */
[----:B------:R-:W-:Y:S01]  /*81a0*/  SHF.R.S32.HI R5, RZ, 0x18, R5 ;  /* 0x00000018ff057819 */ /* 0x000fe20000011405 */
[----:B------:R-:W-:Y:S01]  /*81b0*/  IMAD R12, R0, R40, R12 ;  /* 0x00000028000c7224 */ /* 0x000fe200078e020c */
[----:B------:R-:W-:Y:S01]  /*81c0*/  SHF.R.S32.HI R3, RZ, 0x18, R47 ;  /* 0x00000018ff037819 */ /* 0x000fe2000001142f */
[----:B------:R-:W-:Y:S01]  /*81d0*/  IMAD R18, R37, R18, RZ ;  /* 0x0000001225127224 */ /* 0x000fe200078e02ff */
[----:B------:R-:W-:Y:S01]  /*81e0*/  PRMT R0, R48, 0x8880, RZ ;  /* 0x0000888030007816 */ /* 0x000fe200000000ff */
[----:B------:R-:W-:Y:S01]  /*81f0*/  IMAD R13, R4, R40, R13 ;  /* 0x00000028040d7224 */ /* 0x000fe200078e020d */
[----:B------:R-:W-:Y:S01]  /*8200*/  I2IP.S8.S32.SAT R14, R15, R14, RZ ;  /* 0x0000000e0f0e7239 */ /* 0x000fe200000014ff */
[----:B------:R-:W-:Y:S02]  /*8210*/  IMAD R19, R37, R19, RZ ;  /* 0x0000001325137224 */ /* 0x000fe400078e02ff */
[-C--:B------:R-:W-:Y:S01]  /*8220*/  IMAD R18, R5, R40.reuse, R18 ;  /* 0x0000002805127224 */ /* 0x080fe200078e0212 */
[----:B------:R-:W-:Y:S01]  /*8230*/  SHF.L.U32 R5, R50, 0x10, RZ ;  /* 0x0000001032057819 */ /* 0x000fe200000006ff */
[-C--:B------:R-:W-:Y:S01]  /*8240*/  IMAD R19, R3, R40.reuse, R19 ;  /* 0x0000002803137224 */ /* 0x080fe200078e0213 */
[C---:B------:R-:W-:Y:S01]  /*8250*/  SHF.L.U32 R3, R48.reuse, 0x10, RZ ;  /* 0x0000001030037819 */ /* 0x040fe200000006ff */
[----:B------:R-:W-:Y:S01]  /*8260*/  IMAD.SHL.U32 R4, R48, 0x100, RZ ;  /* 0x0000010030047824 */ /* 0x000fe200078e00ff */
[----:B------:R-:W-:Y:S01]  /*8270*/  SHF.R.S32.HI R5, RZ, 0x18, R5 ;  /* 0x00000018ff057819 */ /* 0x000fe20000011405 */
[----:B------:R-:W-:Y:S01]  /*8280*/  IMAD R16, R0, R40, R16 ;  /* 0x0000002800107224 */ /* 0x000fe200078e0210 */
[----:B------:R-:W-:Y:S01]  /*8290*/  SHF.R.S32.HI R3, RZ, 0x18, R3 ;  /* 0x00000018ff037819 */ /* 0x000fe20000011403 */
[C---:B------:R-:W-:Y:S01]  /*82a0*/  IMAD R21, R37.reuse, R25, RZ ;  /* 0x0000001925157224 */ /* 0x040fe200078e02ff */
[----:B------:R-:W-:Y:S01]  /*82b0*/  SHF.R.S32.HI R4, RZ, 0x18, R4 ;  /* 0x00000018ff047819 */ /* 0x000fe20000011404 */
[----:B------:R-:W-:Y:S01]  /*82c0*/  IMAD R22, R37, R22, RZ ;  /* 0x0000001625167224 */ /* 0x000fe200078e02ff */
[----:B------:R-:W-:Y:S01]  /*82d0*/  SHF.R.S32.HI R0, RZ, 0x18, R48 ;  /* 0x00000018ff007819 */ /* 0x000fe20000011430 */
[----:B------:R-:W-:Y:S01]  /*82e0*/  IMAD R17, R3, R40, R17 ;  /* 0x0000002803117224 */ /* 0x000fe200078e0211 */
[----:B------:R-:W-:Y:S01]  /*82f0*/  PRMT R3, R49, 0x8880, RZ ;  /* 0x0000888031037816 */ /* 0x000fe200000000ff */
[----:B------:R-:W-:Y:S01]  /*8300*/  IMAD R23, R37, R23, RZ ;  /* 0x0000001725177224 */ /* 0x000fe200078e02ff */
[----:B------:R-:W-:Y:S01]  /*8310*/  I2IP.S8.S32.SAT R18, R19, R18, RZ ;  /* 0x0000001213127239 */ /* 0x000fe200000014ff */
[-C--:B------:R-:W-:Y:S01]  /*8320*/  IMAD R22, R4, R40.reuse, R22 ;  /* 0x0000002804167224 */ /* 0x080fe200078e0216 */
[----:B------:R-:W-:Y:S01]  /*8330*/  SHF.L.U32 R4, R49, 0x10, RZ ;  /* 0x0000001031047819 */ /* 0x000fe200000006ff */
[----:B------:R-:W-:Y:S01]  /*8340*/  IMAD R23, R0, R40, R23 ;  /* 0x0000002800177224 */ /* 0x000fe200078e0217 */
[----:B------:R-:W-:Y:S01]  /*8350*/  MOV R0, R3 ;  /* 0x0000000300007202 */ /* 0x000fe20000000f00 */
[C---:B------:R-:W-:Y:S01]  /*8360*/  IMAD R25, R37.reuse, R29, RZ ;  /* 0x0000001d25197224 */ /* 0x040fe200078e02ff */
        /* <DEDUP_REMOVED lines=11> */
[----:B------:R-:W-:Y:S01]  /*8420*/  IMAD.SHL.U32 R6, R50, 0x100, RZ ;  /* 0x0000010032067824 */ /* 0x000fe200078e00ff */
[----:B------:R-:W-:Y:S01]  /*8430*/  I2IP.S8.S32.SAT R54, R9, R8, R14 ;  /* 0x0000000809367239 */ /* 0x000fe2000000140e */
[----:B------:R-:W-:Y:S01]  /*8440*/  IMAD R26, R0, R40, R26 ;  /* 0x00000028001a7224 */ /* 0x000fe200078e021a */
[----:B------:R-:W-:Y:S01]  /*8450*/  I2IP.S8.S32.SAT R55, R13, R12, R18 ;  /* 0x0000000c0d377239 */ /* 0x000fe20000001412 */
[-C--:B------:R-:W-:Y:S01]  /*8460*/  IMAD R27, R3, R40.reuse, R27 ;  /* 0x00000028031b7224 */ /* 0x080fe200078e021b */
[----:B------:R-:W-:Y:S01]  /*8470*/  SHF.R.S32.HI R0, RZ, 0x18, R6 ;  /* 0x00000018ff007819 */ /* 0x000fe20000011406 */
[----:B------:R-:W-:Y:S01]  /*8480*/  IMAD R24, R4, R40, R24 ;  /* 0x0000002804187224 */ /* 0x000fe200078e0218 */
[----:B------:R-:W-:Y:S01]  /*8490*/  SHF.R.S32.HI R3, RZ, 0x18, R50 ;  /* 0x00000018ff037819 */ /* 0x000fe20000011432 */
[----:B------:R-:W-:Y:S01]  /*84a0*/  IMAD R30, R37, R30, RZ ;  /* 0x0000001e251e7224 */ /* 0x000fe200078e02ff */
[----:B------:R-:W-:Y:S01]  /*84b0*/  SHF.L.U32 R4, R51, 0x8, RZ ;  /* 0x0000000833047819 */ /* 0x000fe200000006ff */
[-C--:B------:R-:W-:Y:S01]  /*84c0*/  IMAD R25, R5, R40.reuse, R25 ;  /* 0x0000002805197224 */ /* 0x080fe200078e0219 */
[----:B------:R-:W-:Y:S01]  /*84d0*/  SHF.L.U32 R5, R51, 0x10, RZ ;  /* 0x0000001033057819 */ /* 0x000fe200000006ff */
[----:B------:R-:W-:Y:S01]  /*84e0*/  IMAD R31, R37, R31, RZ ;  /* 0x0000001f251f7224 */ /* 0x000fe200078e02ff */
[----:B------:R-:W-:Y:S01]  /*84f0*/  SHF.R.S32.HI R4, RZ, 0x18, R4 ;  /* 0x00000018ff047819 */ /* 0x000fe20000011404 */
[-C--:B------:R-:W-:Y:S01]  /*8500*/  IMAD R30, R0, R40.reuse, R30 ;  /* 0x00000028001e7224 */ /* 0x080fe200078e021e */
[----:B------:R-:W-:Y:S01]  /*8510*/  PRMT R0, R51, 0x8880, RZ ;  /* 0x0000888033007816 */ /* 0x000fe200000000ff */
[----:B------:R-:W-:Y:S01]  /*8520*/  IMAD R31, R3, R40, R31 ;  /* 0x00000028031f7224 */ /* 0x000fe200078e021f */
[----:B------:R-:W-:Y:S01]  /*8530*/  SHF.R.S32.HI R3, RZ, 0x18, R5 ;  /* 0x00000018ff037819 */ /* 0x000fe20000011405 */
[----:B------:R-:W-:Y:S01]  /*8540*/  IMAD R34, R37, R34, RZ ;  /* 0x0000002225227224 */ /* 0x000fe200078e02ff */
[----:B------:R-:W-:Y:S01]  /*8550*/  SHF.R.S32.HI R5, RZ, 0x18, R51 ;  /* 0x00000018ff057819 */ /* 0x000fe20000011433 */
[-C--:B------:R-:W-:Y:S01]  /*8560*/  IMAD R28, R0, R40.reuse, R28 ;  /* 0x00000028001c7224 */ /* 0x080fe200078e021c */
[----:B------:R-:W-:Y:S01]  /*8570*/  LOP3.LUT R0, R76, UR6, RZ, 0xfc, !PT ;  /* 0x000000064c007c12 */ /* 0x000fe2000f8efcff */
[----:B------:R-:W-:Y:S01]  /*8580*/  IMAD R29, R3, R40, R29 ;  /* 0x00000028031d7224 */ /* 0x000fe200078e021d */
[----:B------:R-:W-:Y:S01]  /*8590*/  I2IP.S8.S32.SAT R16, R17, R16, R22 ;  /* 0x0000001011107239 */ /* 0x000fe20000001416 */
[----:B------:R-:W-:Y:S01]  /*85a0*/  IMAD R35, R37, R35, RZ ;  /* 0x0000002325237224 */ /* 0x000fe200078e02ff */
[----:B------:R-:W-:Y:S01]  /*85b0*/  I2IP.S8.S32.SAT R17, R27, R26, RZ ;  /* 0x0000001a1b117239 */ /* 0x000fe200000014ff */
[----:B------:R1:W-:Y:S01]  /*85c0*/  STS.128 [R0+UR44+0x3400], R52 ;  /* 0x0034003400007988 */ /* 0x0003e20008000c2c */
[----:B------:R-:W-:Y:S01]  /*85d0*/  IMAD R34, R4, R40, R34 ;  /* 0x0000002804227224 */ /* 0x000fe200078e0222 */
[----:B------:R-:W-:Y:S01]  /*85e0*/  I2IP.S8.S32.SAT R18, R31, R30, RZ ;  /* 0x0000001e1f127239 */ /* 0x000fe200000014ff */
[----:B------:R-:W-:Y:S01]  /*85f0*/  IMAD R35, R5, R40, R35 ;  /* 0x0000002805237224 */ /* 0x000fe200078e0223 */
[----:B------:R-:W-:Y:S02]  /*8600*/  IADD3 R3, PT, PT, R0, UR44, RZ ;  /* 0x0000002c00037c10 */ /* 0x000fe4000fffe0ff */
[----:B------:R-:W-:Y:S02]  /*8610*/  I2IP.S8.S32.SAT R17, R21, R20, R17 ;  /* 0x0000001415117239 */ /* 0x000fe40000001411 */
[----:B------:R-:W-:Y:S02]  /*8620*/  I2IP.S8.S32.SAT R19, R35, R34, RZ ;  /* 0x0000002223137239 */ /* 0x000fe400000014ff */
[----:B------:R-:W-:Y:S02]  /*8630*/  I2IP.S8.S32.SAT R18, R25, R24, R18 ;  /* 0x0000001819127239 */ /* 0x000fe40000001412 */
[----:B------:R-:W-:Y:S02]  /*8640*/  I2IP.S8.S32.SAT R19, R29, R28, R19 ;  /* 0x0000001c1d137239 */ /* 0x000fe40000001413 */
[----:B------:R-:W-:Y:S05]  /*8650*/  IADD3 R3, PT, PT, R91, R3, RZ ;  /* 0x000000035b037210 */ /* 0x000fea0007ffe0ff */
        /* <DEDUP_REMOVED lines=10> */
[----:B------:R-:W-:Y:S02]  /*8700*/  UIADD3 UR9, UPT, UPT, UR49, 0x40, URZ ;  /* 0x0000004031097890 */ /* 0x000fe4000fffe0ff */
[----:B------:R-:W-:Y:S02]  /*8710*/  UIADD3 UR8, UPT, UPT, UR44, 0x3400, UR6 ;  /* 0x000034002c087890 */ /* 0x000fe4000fffe006 */
[----:B--2---:R-:W-:Y:S03]  /*8720*/  UIADD3 UR4, UP0, UPT, UR10, 0x680, URZ ;  /* 0x000006800a047890 */ /* 0x004fe6000ff1e0ff */
[----:B------:R-:W-:Y:S01]  /*8730*/  UMOV UR10, UR50 ;  /* 0x00000032000a7c82 */ /* 0x000fe20008000000 */
[----:B------:R-:W-:Y:S03]  /*8740*/  UIADD3.X UR5, UPT, UPT, URZ, UR11, URZ, UP0, !UPT ;  /* 0x0000000bff057290 */ /* 0x000fe600087fe4ff */
[----:B------:R-:W-:Y:S06]  /*8750*/  UMOV UR11, UR36 ;  /* 0x00000024000b7c82 */ /* 0x000fec0008000000 */
[----:B------:R2:W-:Y:S02]  /*8760*/  UTMASTG.3D [UR8], [UR4] ;  /* 0x00000008040073b5 */ /* 0x0005e40008010000 */
[----:B--2---:R0:W-:Y:S02]  /*8770*/  UTMACMDFLUSH ;  /* 0x00000000000079b7 */ /* 0x0041e40000000000 */
.L_x_135:
[----:B------:R-:W-:Y:S05]  /*8780*/  BSYNC.RECONVERGENT B0 ;  /* 0x0000000000007941 */ /* 0x000fea0003800200 */
.L_x_134:
[----:B------:R-:W-:Y:S01]  /*8790*/  UIADD3 UR4, UPT, UPT, UR45, 0x1, URZ ;  /* 0x000000012d047890 */ /* 0x000fe2000fffe0ff */
[----:B------:R-:W-:Y:S01]  /*87a0*/  ISETP.NE.AND P1, PT, R43, RZ, PT ;  /* 0x000000ff2b00720c */ /* 0x000fe20003f25270 */
[----:B------:R-:W-:Y:S01]  /*87b0*/  BSSY.RECONVERGENT B0, `(.L_x_136) ;  /* 0x0000007000007945 */ /* 0x000fe20003800200 */
[----:B-1----:R-:W-:Y:S01]  /*87c0*/  LEA R3, R85, UR44, 0x3 ;  /* 0x0000002c55037c11 */ /* 0x002fe2000f8e18ff */
[----:B------:R-:W-:Y:S04]  /*87d0*/  UISETP.NE.AND UP0, UPT, UR4, 0x2, UPT ;  /* 0x000000020400788c */ /* 0x000fe8000bf05270 */
[----:B------:R-:W-:Y:S06]  /*87e0*/  USEL UR45, UR4, URZ, UP0 ;  /* 0x000000ff042d7287 */ /* 0x000fec0008000000 */
[----:B------:R-:W-:Y:S01]  /*87f0*/  @P1 SHF.L.U32 R0, R84, 0x1f, RZ ;  /* 0x0000001f54001819 */ /* 0x000fe200000006ff */
[----:B------:R-:W-:Y:S05]  /*8800*/  @P0 BRA `(.L_x_137) ;  /* 0x0000000000040947 */ /* 0x000fea0003800000 */
[----:B------:R-:W-:Y:S04]  /*8810*/  DEPBAR.LE SB0, 0x1 ;  /* 0x000080400000791a */ /* 0x000fe80000000000 */
.L_x_137:
[----:B------:R-:W-:Y:S05]  /*8820*/  BSYNC.RECONVERGENT B0 ;  /* 0x0000000000007941 */ /* 0x000fea0003800200 */
.L_x_136:
        /* <DEDUP_REMOVED lines=15> */
.L_x_141:
[----:B------:R-:W-:Y:S05]  /*8920*/  BSYNC B0 ;  /* 0x0000000000007941 */ /* 0x000fea0003800000 */
.L_x_140:
        /* <DEDUP_REMOVED lines=18> */
.L_x_139:
[----:B------:R-:W-:Y:S05]  /*8a50*/  BSYNC B1 ;  /* 0x0000000000017941 */ /* 0x000fea0003800000 */
.L_x_138:
        /* <DEDUP_REMOVED lines=21> */
.L_x_143:
[----:B------:R-:W-:Y:S01]  /*8bb0*/  ISETP.NE.AND P0, PT, R89, RZ, PT ;  /* 0x000000ff5900720c */ /* 0x000fe20003f05270 */
[----:B------:R-:W-:Y:S05]  /*8bc0*/  WARPSYNC.ALL ;  /* 0x0000000000007948 */ /* 0x000fea0003800000 */
[----:B------:R-:W-:Y:S01]  /*8bd0*/  IMAD.SHL.U32 R69, R45, 0x100, RZ ;  /* 0x000001002d457824 */ /* 0x000fe200078e00ff */
[----:B------:R-:W-:Y:S01]  /*8be0*/  R2UR UR4, R38 ;  /* 0x00000000260472ca */ /* 0x000fe200000e0000 */
[----:B------:R-:W-:Y:S01]  /*8bf0*/  USHF.L.U32 UR5, UR45, 0xc, URZ ;  /* 0x0000000c2d057899 */ /* 0x000fe200080006ff */
[C---:B------:R-:W-:Y:S01]  /*8c00*/  SHF.L.U32 R39, R44.reuse, 0x10, RZ ;  /* 0x000000102c277819 */ /* 0x040fe200000006ff */
[----:B------:R-:W-:Y:S01]  /*8c10*/  IMAD.U32 R64, R47, 0x10000, RZ ;  /* 0x000100002f407824 */ /* 0x000fe200078e00ff */
[----:B------:R-:W-:Y:S01]  /*8c20*/  PRMT R38, R44, 0x8880, RZ ;  /* 0x000088802c267816 */ /* 0x000fe200000000ff */
[----:B------:R-:W-:Y:S01]  /*8c30*/  IMAD.SHL.U32 R60, R48, 0x100, RZ ;  /* 0x00000100303c7824 */ /* 0x000fe200078e00ff */
[----:B------:R-:W-:Y:S01]  /*8c40*/  SHF.L.U32 R41, R44, 0x8, RZ ;  /* 0x000000082c297819 */ /* 0x000fe200000006ff */
[----:B------:R-:W-:Y:S01]  /*8c50*/  IMAD.SHL.U32 R54, R50, 0x100, RZ ;  /* 0x0000010032367824 */ /* 0x000fe200078e00ff */
[----:B------:R-:W-:Y:S01]  /*8c60*/  SHF.R.S32.HI R39, RZ, 0x18, R39 ;  /* 0x00000018ff277819 */ /* 0x000fe20000011427 */
[----:B------:R-:W-:Y:S01]  /*8c70*/  BSSY.RECONVERGENT B0, `(.L_x_144) ;  /* 0x000009e000007945 */ /* 0x000fe20003800200 */
[----:B------:R-:W-:Y:S02]  /*8c80*/  SHF.R.S32.HI R41, RZ, 0x18, R41 ;  /* 0x00000018ff297819 */ /* 0x000fe40000011429 */
[----:B------:R-:W-:Y:S01]  /*8c90*/  PRMT R71, R45, 0x8880, RZ ;  /* 0x000088802d477816 */ /* 0x000fe200000000ff */
[----:B------:R-:W-:Y:S01]  /*8ca0*/  LDTM.16dp32bit_t0_t15.x32 R4, tmem[UR4+0x80] ;  /* 0x00008004000479ee */ /* 0x000fe20008a80000 */
[----:B------:R-:W1:Y:S01]  /*8cb0*/  LDTM.16dp32bit_t16_t31.x32 R4, tmem[UR4+0xa0] ;  /* 0x0000a004000479ee */ /* 0x000e620008aa0000 */
[----:B------:R-:W-:Y:S01]  /*8cc0*/  NOP ;  /* 0x0000000000007918 */ /* 0x000fe20000000000 */
[C---:B------:R-:W-:Y:S02]  /*8cd0*/  SHF.L.U32 R67, R46.reuse, 0x10, RZ ;  /* 0x000000102e437819 */ /* 0x040fe400000006ff */
[----:B------:R-:W-:Y:S02]  /*8ce0*/  SHF.L.U32 R66, R46, 0x8, RZ ;  /* 0x000000082e427819 */ /* 0x000fe400000006ff */
[----:B------:R-:W-:Y:S02]  /*8cf0*/  PRMT R65, R47, 0x8880, RZ ;  /* 0x000088802f417816 */ /* 0x000fe400000000ff */
[----:B------:R-:W-:Y:S02]  /*8d00*/  R2UR UR6, R42 ;  /* 0x000000002a0672ca */ /* 0x000fe400000e0000 */
[----:B------:R-:W-:Y:S02]  /*8d10*/  SHF.R.S32.HI R42, RZ, 0x18, R44 ;  /* 0x00000018ff2a7819 */ /* 0x000fe4000001142c */
[----:B------:R-:W-:Y:S02]  /*8d20*/  SHF.L.U32 R70, R45, 0x10, RZ ;  /* 0x000000102d467819 */ /* 0x000fe400000006ff */
[----:B------:R-:W-:Y:S02]  /*8d30*/  PRMT R68, R46, 0x8880, RZ ;  /* 0x000088802e447816 */ /* 0x000fe400000000ff */
[----:B------:R-:W-:Y:S02]  /*8d40*/  SHF.R.S32.HI R43, RZ, 0x18, R45 ;  /* 0x00000018ff2b7819 */ /* 0x000fe4000001142d */
[----:B------:R-:W-:Y:S02]  /*8d50*/  SHF.R.S32.HI R44, RZ, 0x18, R46 ;  /* 0x00000018ff2c7819 */ /* 0x000fe4000001142e */
[C---:B------:R-:W-:Y:S01]  /*8d60*/  PRMT R62, R48.reuse, 0x8880, RZ ;  /* 0x00008880303e7816 */ /* 0x040fe200000000ff */
[----:B------:R-:W-:Y:S01]  /*8d70*/  UIADD3 UR4, UPT, UPT, UR6, 0x210, URZ ;  /* 0x0000021006047890 */ /* 0x000fe2000fffe0ff */
[----:B------:R-:W-:Y:S01]  /*8d80*/  SHF.R.S32.HI R45, RZ, 0x18, R47 ;  /* 0x00000018ff2d7819 */ /* 0x000fe2000001142f */
[C---:B-1----:R-:W-:Y:S02]  /*8d90*/  IMAD R4, R37.reuse, R4, RZ ;  /* 0x0000000425047224 */ /* 0x042fe400078e02ff */
[----:B------:R-:W-:Y:S01]  /*8da0*/  UPRMT UR4, UR46, 0x654, UR4 ;  /* 0x000006542e047896 */ /* 0x000fe20008000004 */
[C---:B------:R-:W-:Y:S01]  /*8db0*/  IMAD R5, R37.reuse, R5, RZ ;  /* 0x0000000525057224 */ /* 0x040fe200078e02ff */
[----:B------:R-:W-:Y:S01]  /*8dc0*/  SHF.L.U32 R61, R48, 0x10, RZ ;  /* 0x00000010303d7819 */ /* 0x000fe200000006ff */
[----:B------:R-:W-:Y:S01]  /*8dd0*/  IMAD R0, R37, R20, RZ ;  /* 0x0000001425007224 */ /* 0x000fe200078e02ff */
[----:B------:R-:W-:Y:S01]  /*8de0*/  PRMT R59, R49, 0x8880, RZ ;  /* 0x00008880313b7816 */ /* 0x000fe200000000ff */
[C---:B------:R-:W-:Y:S01]  /*8df0*/  IMAD R6, R37.reuse, R6, RZ ;  /* 0x0000000625067224 */ /* 0x040fe200078e02ff */
[----:B------:R-:W-:Y:S01]  /*8e00*/  SHF.R.S32.HI R46, RZ, 0x18, R48 ;  /* 0x00000018ff2e7819 */ /* 0x000fe20000011430 */
[----:B------:R-:W-:Y:S01]  /*8e10*/  IMAD R20, R37, R24, RZ ;  /* 0x0000001825147224 */ /* 0x000fe200078e02ff */
[----:B------:R-:W-:Y:S01]  /*8e20*/  SHF.L.U32 R58, R49, 0x10, RZ ;  /* 0x00000010313a7819 */ /* 0x000fe200000006ff */
[----:B------:R-:W-:Y:S01]  /*8e30*/  IMAD R4, R38, R40, R4 ;  /* 0x0000002826047224 */ /* 0x000fe200078e0204 */
[----:B------:R-:W-:Y:S01]  /*8e40*/  SYNCS.ARRIVE.TRANS64.RED.A1T0 RZ, [UR4], RZ ;  /* 0x000000ffffff79a7 */ /* 0x000fe20008100404 */
[C---:B------:R-:W-:Y:S01]  /*8e50*/  IMAD R3, R37.reuse, R21, RZ ;  /* 0x0000001525037224 */ /* 0x040fe200078e02ff */
[----:B------:R-:W-:Y:S01]  /*8e60*/  SHF.R.S32.HI R38, RZ, 0x18, R69 ;  /* 0x00000018ff267819 */ /* 0x000fe20000011445 */
[C---:B------:R-:W-:Y:S01]  /*8e70*/  IMAD R24, R37.reuse, R28, RZ ;  /* 0x0000001c25187224 */ /* 0x040fe200078e02ff */
[C---:B------:R-:W-:Y:S01]  /*8e80*/  PRMT R56, R50.reuse, 0x8880, RZ ;  /* 0x0000888032387816 */ /* 0x040fe200000000ff */
[C---:B------:R-:W-:Y:S01]  /*8e90*/  IMAD R7, R37.reuse, R7, RZ ;  /* 0x0000000725077224 */ /* 0x040fe200078e02ff */
[----:B------:R-:W-:Y:S01]  /*8ea0*/  SHF.L.U32 R55, R50, 0x10, RZ ;  /* 0x0000001032377819 */ /* 0x000fe200000006ff */
[----:B------:R-:W-:Y:S01]  /*8eb0*/  IMAD R21, R37, R25, RZ ;  /* 0x0000001925157224 */ /* 0x000fe200078e02ff */
[----:B------:R-:W-:Y:S01]  /*8ec0*/  PRMT R53, R51, 0x8880, RZ ;  /* 0x0000888033357816 */ /* 0x000fe200000000ff */
[----:B------:R-:W-:Y:S01]  /*8ed0*/  IMAD R28, R37, R32, RZ ;  /* 0x00000020251c7224 */ /* 0x000fe200078e02ff */
[----:B------:R-:W-:Y:S01]  /*8ee0*/  MOV R32, R71 ;  /* 0x0000004700207202 */ /* 0x000fe20000000f00 */
[----:B------:R-:W-:Y:S01]  /*8ef0*/  IMAD R5, R39, R40, R5 ;  /* 0x0000002827057224 */ /* 0x000fe200078e0205 */
[----:B------:R-:W-:Y:S01]  /*8f00*/  LOP3.LUT R39, R76, UR5, RZ, 0xfc, !PT ;  /* 0x000000054c277c12 */ /* 0x000fe2000f8efcff */
[C---:B------:R-:W-:Y:S01]  /*8f10*/  IMAD R25, R37.reuse, R29, RZ ;  /* 0x0000001d25197224 */ /* 0x040fe200078e02ff */
[----:B------:R-:W-:Y:S01]  /*8f20*/  SHF.R.S32.HI R48, RZ, 0x18, R50 ;  /* 0x00000018ff307819 */ /* 0x000fe20000011432 */
[----:B------:R-:W-:Y:S01]  /*8f30*/  IMAD R8, R37, R8, RZ ;  /* 0x0000000825087224 */ /* 0x000fe200078e02ff */
[----:B------:R-:W-:Y:S01]  /*8f40*/  SHF.L.U32 R52, R51, 0x10, RZ ;  /* 0x0000001033347819 */ /* 0x000fe200000006ff */
[----:B------:R-:W-:Y:S01]  /*8f50*/  IMAD R29, R37, R33, RZ ;  /* 0x00000021251d7224 */ /* 0x000fe200078e02ff */
[----:B------:R-:W-:Y:S01]  /*8f60*/  SHF.R.S32.HI R33, RZ, 0x18, R70 ;  /* 0x00000018ff217819 */ /* 0x000fe20000011446 */
[-C--:B------:R-:W-:Y:S01]  /*8f70*/  IMAD R6, R41, R40.reuse, R6 ;  /* 0x0000002829067224 */ /* 0x080fe200078e0206 */
[----:B------:R-:W-:Y:S01]  /*8f80*/  SHF.L.U32 R50, R51, 0x8, RZ ;  /* 0x0000000833327819 */ /* 0x000fe200000006ff */
[----:B------:R-:W-:Y:S01]  /*8f90*/  IMAD R9, R37, R9, RZ ;  /* 0x0000000925097224 */ /* 0x000fe200078e02ff */
[----:B------:R-:W-:Y:S01]  /*8fa0*/  SHF.L.U32 R63, R47, 0x8, RZ ;  /* 0x000000082f3f7819 */ /* 0x000fe200000006ff */
[-C--:B------:R-:W-:Y:S01]  /*8fb0*/  IMAD R7, R42, R40.reuse, R7 ;  /* 0x000000282a077224 */ /* 0x080fe200078e0207 */
[----:B------:R-:W-:Y:S01]  /*8fc0*/  SHF.R.S32.HI R47, RZ, 0x18, R49 ;  /* 0x00000018ff2f7819 */ /* 0x000fe20000011431 */
[----:B------:R-:W-:Y:S01]  /*8fd0*/  IMAD R8, R32, R40, R8 ;  /* 0x0000002820087224 */ /* 0x000fe200078e0208 */
[----:B------:R-:W-:Y:S01]  /*8fe0*/  MOV R32, R68 ;  /* 0x0000004400207202 */ /* 0x000fe20000000f00 */
[----:B------:R-:W-:Y:S01]  /*8ff0*/  IMAD R9, R33, R40, R9 ;  /* 0x0000002821097224 */ /* 0x000fe200078e0209 */
[----:B------:R-:W-:Y:S01]  /*9000*/  SHF.L.U32 R57, R49, 0x8, RZ ;  /* 0x0000000831397819 */ /* 0x000fe200000006ff */
[----:B------:R-:W-:Y:S01]  /*9010*/  VIADD R33, R39, UR44 ;  /* 0x0000002c27217c36 */ /* 0x000fe20008000000 */
[----:B------:R-:W-:Y:S01]  /*9020*/  SHF.R.S32.HI R49, RZ, 0x18, R51 ;  /* 0x00000018ff317819 */ /* 0x000fe20000011433 */
[C---:B------:R-:W-:Y:S01]  /*9030*/  IMAD R10, R37.reuse, R10, RZ ;  /* 0x0000000a250a7224 */ /* 0x040fe200078e02ff */
[----:B------:R-:W-:Y:S01]  /*9040*/  UIADD3 UR4, UPT, UPT, UR45, 0x1, URZ ;  /* 0x000000012d047890 */ /* 0x000fe2000fffe0ff */
[----:B------:R-:W-:Y:S01]  /*9050*/  IMAD R11, R37, R11, RZ ;  /* 0x0000000b250b7224 */ /* 0x000fe200078e02ff */
[----:B------:R-:W-:Y:S01]  /*9060*/  IADD3 R91, PT, PT, R91, R33, RZ ;  /* 0x000000215b5b7210 */ /* 0x000fe20007ffe0ff */
[----:B------:R-:W-:Y:S01]  /*9070*/  IMAD R12, R37, R12, RZ ;  /* 0x0000000c250c7224 */ /* 0x000fe200078e02ff */
[----:B------:R-:W-:Y:S01]  /*9080*/  SHF.R.S32.HI R33, RZ, 0x18, R67 ;  /* 0x00000018ff217819 */ /* 0x000fe20000011443 */
[----:B------:R-:W-:Y:S01]  /*9090*/  IMAD R10, R38, R40, R10 ;  /* 0x00000028260a7224 */ /* 0x000fe200078e020a */
[----:B------:R-:W-:Y:S01]  /*90a0*/  I2IP.S8.S32.SAT R38, R7, R6, RZ ;  /* 0x0000000607267239 */ /* 0x000fe200000014ff */
[----:B------:R-:W-:Y:S01]  /*90b0*/  IMAD R13, R37, R13, RZ ;  /* 0x0000000d250d7224 */ /* 0x000fe200078e02ff */
[----:B------:R-:W-:Y:S01]  /*90c0*/  SHF.R.S32.HI R6, RZ, 0x18, R66 ;  /* 0x00000018ff067819 */ /* 0x000fe20000011442 */
[----:B------:R-:W-:Y:S01]  /*90d0*/  IMAD R11, R43, R40, R11 ;  /* 0x000000282b0b7224 */ /* 0x000fe200078e020b */
[----:B------:R-:W-:Y:S01]  /*90e0*/  MOV R7, R65 ;  /* 0x0000004100077202 */ /* 0x000fe20000000f00 */
[----:B------:R-:W-:Y:S02]  /*90f0*/  IMAD R14, R37, R14, RZ ;  /* 0x0000000e250e7224 */ /* 0x000fe400078e02ff */
[----:B------:R-:W-:Y:S01]  /*9100*/  IMAD R12, R32, R40, R12 ;  /* 0x00000028200c7224 */ /* 0x000fe200078e020c */
[----:B------:R-:W-:Y:S01]  /*9110*/  I2IP.S8.S32.SAT R41, R11, R10, RZ ;  /* 0x0000000a0b297239 */ /* 0x000fe200000014ff */
[----:B------:R-:W-:Y:S01]  /*9120*/  IMAD R15, R37, R15, RZ ;  /* 0x0000000f250f7224 */ /* 0x000fe200078e02ff */
[----:B------:R-:W-:Y:S01]  /*9130*/  SHF.R.S32.HI R10, RZ, 0x18, R64 ;  /* 0x00000018ff0a7819 */ /* 0x000fe20000011440 */
[----:B------:R-:W-:Y:S01]  /*9140*/  IMAD R13, R33, R40, R13 ;  /* 0x00000028210d7224 */ /* 0x000fe200078e020d */
[----:B------:R-:W-:Y:S01]  /*9150*/  I2IP.S8.S32.SAT R64, R5, R4, R38 ;  /* 0x0000000405407239 */ /* 0x000fe20000001426 */
[----:B------:R-:W-:Y:S01]  /*9160*/  IMAD R16, R37, R16, RZ ;  /* 0x0000001025107224 */ /* 0x000fe200078e02ff */
[----:B------:R-:W-:Y:S01]  /*9170*/  I2IP.S8.S32.SAT R65, R9, R8, R41 ;  /* 0x0000000809417239 */ /* 0x000fe20000001429 */
[-C--:B------:R-:W-:Y:S01]  /*9180*/  IMAD R14, R6, R40.reuse, R14 ;  /* 0x00000028060e7224 */ /* 0x080fe200078e020e */
[----:B------:R-:W-:Y:S01]  /*9190*/  SHF.R.S32.HI R5, RZ, 0x18, R61 ;  /* 0x00000018ff057819 */ /* 0x000fe2000001143d */
[C---:B------:R-:W-:Y:S01]  /*91a0*/  IMAD R17, R37.reuse, R17, RZ ;  /* 0x0000001125117224 */ /* 0x040fe200078e02ff */
[----:B------:R-:W-:Y:S01]  /*91b0*/  SHF.R.S32.HI R11, RZ, 0x18, R63 ;  /* 0x00000018ff0b7819 */ /* 0x000fe2000001143f */
[----:B------:R-:W-:Y:S01]  /*91c0*/  IMAD R15, R44, R40, R15 ;  /* 0x000000282c0f7224 */ /* 0x000fe200078e020f */
[----:B------:R-:W-:Y:S01]  /*91d0*/  SHF.R.S32.HI R6, RZ, 0x18, R60 ;  /* 0x00000018ff067819 */ /* 0x000fe2000001143c */
[----:B------:R-:W-:Y:S02]  /*91e0*/  IMAD R18, R37, R18, RZ ;  /* 0x0000001225127224 */ /* 0x000fe400078e02ff */
[----:B------:R-:W-:Y:S01]  /*91f0*/  IMAD R16, R7, R40, R16 ;  /* 0x0000002807107224 */ /* 0x000fe200078e0210 */
[----:B------:R-:W-:Y:S01]  /*9200*/  I2IP.S8.S32.SAT R14, R15, R14, RZ ;  /* 0x0000000e0f0e7239 */ /* 0x000fe200000014ff */
[----:B------:R-:W-:Y:S01]  /*9210*/  IMAD R19, R37, R19, RZ ;  /* 0x0000001325137224 */ /* 0x000fe200078e02ff */
[----:B------:R-:W-:Y:S01]  /*9220*/  SHF.R.S32.HI R7, RZ, 0x18, R50 ;  /* 0x00000018ff077819 */ /* 0x000fe20000011432 */
[----:B------:R-:W-:Y:S01]  /*9230*/  IMAD R17, R10, R40, R17 ;  /* 0x000000280a117224 */ /* 0x000fe200078e0211 */
[----:B------:R-:W-:Y:S01]  /*9240*/  I2IP.S8.S32.SAT R66, R13, R12, R14 ;  /* 0x0000000c0d427239 */ /* 0x000fe2000000140e */
[-C--:B------:R-:W-:Y:S02]  /*9250*/  IMAD R18, R11, R40.reuse, R18 ;  /* 0x000000280b127224 */ /* 0x080fe400078e0212 */
[----:B------:R-:W-:Y:S02]  /*9260*/  IMAD.MOV.U32 R4, RZ, RZ, R62 ;  /* 0x000000ffff047224 */ /* 0x000fe400078e003e */
[----:B------:R-:W-:Y:S02]  /*9270*/  IMAD R19, R45, R40, R19 ;  /* 0x000000282d137224 */ /* 0x000fe400078e0213 */
[----:B------:R-:W-:Y:S02]  /*9280*/  IMAD R22, R37, R22, RZ ;  /* 0x0000001625167224 */ /* 0x000fe400078e02ff */
[----:B------:R-:W-:Y:S01]  /*9290*/  IMAD R0, R4, R40, R0 ;  /* 0x0000002804007224 */ /* 0x000fe200078e0200 */
[----:B------:R-:W-:Y:S01]  /*92a0*/  I2IP.S8.S32.SAT R18, R19, R18, RZ ;  /* 0x0000001213127239 */ /* 0x000fe200000014ff */
[----:B------:R-:W-:Y:S01]  /*92b0*/  IMAD R23, R37, R23, RZ ;  /* 0x0000001725177224 */ /* 0x000fe200078e02ff */
[----:B------:R-:W-:Y:S01]  /*92c0*/  MOV R4, R59 ;  /* 0x0000003b00047202 */ /* 0x000fe20000000f00 */
[----:B------:R-:W-:Y:S01]  /*92d0*/  IMAD R3, R5, R40, R3 ;  /* 0x0000002805037224 */ /* 0x000fe200078e0203 */
[----:B------:R-:W-:Y:S01]  /*92e0*/  I2IP.S8.S32.SAT R67, R17, R16, R18 ;  /* 0x0000001011437239 */ /* 0x000fe20000001412 */
[-C--:B------:R-:W-:Y:S01]  /*92f0*/  IMAD R22, R6, R40.reuse, R22 ;  /* 0x0000002806167224 */ /* 0x080fe200078e0216 */
[----:B------:R-:W-:Y:S01]  /*9300*/  SHF.R.S32.HI R5, RZ, 0x18, R58 ;  /* 0x00000018ff057819 */ /* 0x000fe2000001143a */
[----:B------:R-:W-:Y:S01]  /*9310*/  IMAD R23, R46, R40, R23 ;  /* 0x000000282e177224 */ /* 0x000fe200078e0217 */
[----:B------:R-:W-:Y:S01]  /*9320*/  SHF.R.S32.HI R6, RZ, 0x18, R57 ;  /* 0x00000018ff067819 */ /* 0x000fe20000011439 */
[C---:B------:R-:W-:Y:S01]  /*9330*/  IMAD R26, R37.reuse, R26, RZ ;  /* 0x0000001a251a7224 */ /* 0x040fe200078e02ff */
[----:B------:R1:W-:Y:S01]  /*9340*/  STS.128 [R39+UR44+0x3400], R64 ;  /* 0x0034004027007988 */ /* 0x0003e20008000c2c */
[----:B------:R-:W-:Y:S01]  /*9350*/  IMAD R20, R4, R40, R20 ;  /* 0x0000002804147224 */ /* 0x000fe200078e0214 */
[----:B------:R-:W-:Y:S01]  /*9360*/  MOV R4, R56 ;  /* 0x0000003800047202 */ /* 0x000fe20000000f00 */
[----:B------:R-:W-:Y:S02]  /*9370*/  IMAD R27, R37, R27, RZ ;  /* 0x0000001b251b7224 */ /* 0x000fe400078e02ff */
[-C--:B------:R-:W-:Y:S01]  /*9380*/  IMAD R21, R5, R40.reuse, R21 ;  /* 0x0000002805157224 */ /* 0x080fe200078e0215 */
[----:B------:R-:W-:Y:S01]  /*9390*/  SHF.R.S32.HI R5, RZ, 0x18, R55 ;  /* 0x00000018ff057819 */ /* 0x000fe20000011437 */
[-C--:B------:R-:W-:Y:S01]  /*93a0*/  IMAD R26, R6, R40.reuse, R26 ;  /* 0x00000028061a7224 */ /* 0x080fe200078e021a */
[----:B------:R-:W-:Y:S01]  /*93b0*/  SHF.R.S32.HI R6, RZ, 0x18, R52 ;  /* 0x00000018ff067819 */ /* 0x000fe20000011434 */
[-C--:B------:R-:W-:Y:S02]  /*93c0*/  IMAD R27, R47, R40.reuse, R27 ;  /* 0x000000282f1b7224 */ /* 0x080fe400078e021b */
[----:B------:R-:W-:Y:S01]  /*93d0*/  IMAD R24, R4, R40, R24 ;  /* 0x0000002804187224 */ /* 0x000fe200078e0218 */
[----:B------:R-:W-:Y:S01]  /*93e0*/  SHF.R.S32.HI R4, RZ, 0x18, R54 ;  /* 0x00000018ff047819 */ /* 0x000fe20000011436 */
[----:B------:R-:W-:Y:S02]  /*93f0*/  IMAD R30, R37, R30, RZ ;  /* 0x0000001e251e7224 */ /* 0x000fe400078e02ff */
[-C--:B------:R-:W-:Y:S01]  /*9400*/  IMAD R25, R5, R40.reuse, R25 ;  /* 0x0000002805197224 */ /* 0x080fe200078e0219 */
[----:B------:R-:W-:Y:S01]  /*9410*/  MOV R5, R53 ;  /* 0x0000003500057202 */ /* 0x000fe20000000f00 */
[----:B------:R-:W-:Y:S02]  /*9420*/  IMAD R31, R37, R31, RZ ;  /* 0x0000001f251f7224 */ /* 0x000fe400078e02ff */
[----:B------:R-:W-:Y:S01]  /*9430*/  IMAD R30, R4, R40, R30 ;  /* 0x00000028041e7224 */ /* 0x000fe200078e021e */
[----:B------:R-:W-:Y:S01]  /*9440*/  I2IP.S8.S32.SAT R4, R23, R22, RZ ;  /* 0x0000001617047239 */ /* 0x000fe200000014ff */
[-C--:B------:R-:W-:Y:S02]  /*9450*/  IMAD R31, R48, R40.reuse, R31 ;  /* 0x00000028301f7224 */ /* 0x080fe400078e021f */
[----:B------:R-:W-:Y:S01]  /*9460*/  IMAD R28, R5, R40, R28 ;  /* 0x00000028051c7224 */ /* 0x000fe200078e021c */
[----:B------:R-:W-:Y:S01]  /*9470*/  I2IP.S8.S32.SAT R5, R27, R26, RZ ;  /* 0x0000001a1b057239 */ /* 0x000fe200000014ff */
[----:B------:R-:W-:Y:S01]  /*9480*/  IMAD R34, R37, R34, RZ ;  /* 0x0000002225227224 */ /* 0x000fe200078e02ff */
[----:B------:R-:W-:Y:S01]  /*9490*/  I2IP.S8.S32.SAT R4, R3, R0, R4 ;  /* 0x0000000003047239 */ /* 0x000fe20000001404 */
[----:B------:R-:W-:Y:S01]  /*94a0*/  IMAD R29, R6, R40, R29 ;  /* 0x00000028061d7224 */ /* 0x000fe200078e021d */
[----:B------:R-:W-:Y:S01]  /*94b0*/  I2IP.S8.S32.SAT R6, R31, R30, RZ ;  /* 0x0000001e1f067239 */ /* 0x000fe200000014ff */
[----:B------:R-:W-:Y:S01]  /*94c0*/  IMAD R35, R37, R35, RZ ;  /* 0x0000002325237224 */ /* 0x000fe200078e02ff */
[----:B------:R-:W-:Y:S01]  /*94d0*/  I2IP.S8.S32.SAT R5, R21, R20, R5 ;  /* 0x0000001415057239 */ /* 0x000fe20000001405 */
[----:B------:R-:W-:Y:S01]  /*94e0*/  IMAD R34, R7, R40, R34 ;  /* 0x0000002807227224 */ /* 0x000fe200078e0222 */
[----:B------:R-:W-:Y:S01]  /*94f0*/  I2IP.S8.S32.SAT R6, R25, R24, R6 ;  /* 0x0000001819067239 */ /* 0x000fe20000001406 */
[----:B------:R-:W-:Y:S05]  /*9500*/  IMAD R35, R49, R40, R35 ;  /* 0x0000002831237224 */ /* 0x000fea00078e0223 */
        /* <DEDUP_REMOVED lines=20> */
.L_x_145:
[----:B------:R-:W-:Y:S05]  /*9650*/  BSYNC.RECONVERGENT B0 ;  /* 0x0000000000007941 */ /* 0x000fea0003800200 */
.L_x_144:
[----:B------:R-:W-:Y:S01]  /*9660*/  IADD3 R36, PT, PT, R36, 0x1, RZ ;  /* 0x0000000124247810 */ /* 0x000fe20007ffe0ff */
[----:B------:R-:W-:Y:S04]  /*9670*/  BSSY.RECONVERGENT B0, `(.L_x_146) ;  /* 0x0000003000007945 */ /* 0x000fe80003800200 */
[----:B------:R-:W-:Y:S05]  /*9680*/  @P0 BRA `(.L_x_147) ;  /* 0x0000000000040947 */ /* 0x000fea0003800000 */
[----:B------:R-:W-:Y:S04]  /*9690*/  DEPBAR.LE SB0, 0x1 ;  /* 0x000080400000791a */ /* 0x000fe80000000000 */
.L_x_147:
[----:B------:R-:W-:Y:S05]  /*96a0*/  BSYNC.RECONVERGENT B0 ;  /* 0x0000000000007941 */ /* 0x000fea0003800200 */
.L_x_146:
[----:B------:R-:W-:Y:S01]  /*96b0*/  R2UR UR6, R79 ;  /* 0x000000004f0672ca */ /* 0x000fe200000e0000 */
[----:B------:R-:W-:Y:S01]  /*96c0*/  BAR.SYNC.DEFER_BLOCKING 0x1, 0x80 ;  /* 0x0042000000007b1d */ /* 0x000fe20000010000 */
[----:B------:R-:W-:Y:S01]  /*96d0*/  R2UR UR5, R80 ;  /* 0x00000000500572ca */ /* 0x000fe200000e0000 */
[----:B------:R-:W-:Y:S01]  /*96e0*/  UISETP.NE.AND UP1, UPT, UR47, URZ, UPT ;  /* 0x000000ff2f00728c */ /* 0x000fe2000bf25270 */
[----:B------:R-:W-:Y:S01]  /*96f0*/  ISETP.NE.AND P0, PT, R82, 0x2, PT ;  /* 0x000000025200780c */ /* 0x000fe20003f05270 */
[----:B------:R-:W-:Y:S01]  /*9700*/  UISETP.NE.AND UP0, UPT, UR4, 0x2, UPT ;  /* 0x000000020400788c */ /* 0x000fe2000bf05270 */
[----:B------:R-:W-:Y:S02]  /*9710*/  ISETP.NE.AND P1, PT, R36, 0x4, PT ;  /* 0x000000042400780c */ /* 0x000fe40003f25270 */
[----:B------:R-:W-:Y:S01]  /*9720*/  SEL R3, RZ, 0x1, P0 ;  /* 0x00000001ff037807 */ /* 0x000fe20000000000 */
[----:B------:R-:W-:Y:S01]  /*9730*/  USEL UR45, UR4, URZ, UP0 ;  /* 0x000000ff042d7287 */ /* 0x000fe20008000000 */
[----:B------:R-:W-:Y:S02]  /*9740*/  SEL R0, RZ, 0x1, P1 ;  /* 0x00000001ff007807 */ /* 0x000fe40000800000 */
[----:B------:R-:W-:Y:S01]  /*9750*/  LOP3.LUT R86, R86, R3, RZ, 0x3c, !PT ;  /* 0x0000000356567212 */ /* 0x000fe200078e3cff */
[----:B------:R-:W-:Y:S01]  /*9760*/  UIADD3 UR24, UPT, UPT, UR37, UR6, URZ ;  /* 0x0000000625187290 */ /* 0x000fe2000fffe0ff */
[----:B------:R-:W-:Y:S01]  /*9770*/  LOP3.LUT R87, R87, R0, RZ, 0x3c, !PT ;  /* 0x0000000057577212 */ /* 0x000fe200078e3cff */
[----:B------:R-:W-:Y:S01]  /*9780*/  UIADD3 UR20, UPT, UPT, UR38, UR5, URZ ;  /* 0x0000000526147290 */ /* 0x000fe2000fffe0ff */
[----:B------:R-:W-:Y:S02]  /*9790*/  SEL R82, R82, RZ, P0 ;  /* 0x000000ff52527207 */ /* 0x000fe40000000000 */
[----:B------:R-:W-:Y:S01]  /*97a0*/  SEL R36, R36, RZ, P1 ;  /* 0x000000ff24247207 */ /* 0x000fe20000800000 */
[----:B------:R-:W-:Y:S01]  /*97b0*/  UMOV UR36, UR60 ;  /* 0x0000003c00247c82 */ /* 0x000fe20008000000 */
[----:B------:R-:W-:Y:S07]  /*97c0*/  BRA.U UP1, `(.L_x_148) ;  /* 0xffffffc501a47547 */ /* 0x000fee000b83ffff */
[----:B------:R-:W-:Y:S05]  /*97d0*/  EXIT ;  /* 0x000000000000794d */ /* 0x000fea0003800000 */
.L_x_25:
[----:B---3--:R3:W4:Y:S02]  /*97e0*/  SYNCS.PHASECHK.TRANS64.TRYWAIT P0, [R0+URZ+0x240], R2 ;  /* 0x00024002000075a7 */ /* 0x00872400080011ff */
[----:B----4-:R-:W-:Y:S05]  /*97f0*/  @!P0 NANOSLEEP.SYNCS 0x989680 ;  /* 0x009896800000895d */ /* 0x010fea0003900000 */
[----:B------:R-:W4:Y:S02]  /*9800*/  @!P0 SYNCS.PHASECHK.TRANS64 P0, [R0+URZ+0x240], R2 ;  /* 0x00024002000085a7 */ /* 0x000f2400080010ff */
[----:B----4-:R-:W-:Y:S05]  /*9810*/  @!P0 BRA `(.L_x_25) ;  /* 0xfffffffc00f08947 */ /* 0x010fea000383ffff */
[----:B------:R-:W-:Y:S05]  /*9820*/  BRA `(.L_x_149) ;  /* 0xffffff8000cc7947 */ /* 0x000fea000383ffff */
.L_x_28:
[----:B--2---:R-:W-:Y:S07]  /*9830*/  MOV R0, UR33 ;  /* 0x0000002100007c02 */ /* 0x004fee0008000f00 */
.L_x_150:
[----:B--2---:R2:W3:Y:S02]  /*9840*/  SYNCS.PHASECHK.TRANS64.TRYWAIT P0, [R0+URZ+0xc8], R3 ;  /* 0x0000c803000075a7 */ /* 0x0044e400080011ff */
[----:B---3--:R-:W-:Y:S05]  /*9850*/  @!P0 NANOSLEEP.SYNCS 0x989680 ;  /* 0x009896800000895d */ /* 0x008fea0003900000 */
[----:B------:R-:W3:Y:S02]  /*9860*/  @!P0 SYNCS.PHASECHK.TRANS64 P0, [R0+URZ+0xc8], R3 ;  /* 0x0000c803000085a7 */ /* 0x000ee400080010ff */
[----:B---3--:R-:W-:Y:S05]  /*9870*/  @!P0 BRA `(.L_x_150) ;  /* 0xfffffffc00f08947 */ /* 0x008fea000383ffff */
[----:B------:R-:W-:Y:S05]  /*9880*/  BRA `(.L_x_27) ;  /* 0xffffff8400147947 */ /* 0x000fea000383ffff */
.L_x_35:
[----:B-1----:R-:W-:Y:S07]  /*9890*/  MOV R0, UR17 ;  /* 0x0000001100007c02 */ /* 0x002fee0008000f00 */
.L_x_151:
[----:B-1----:R1:W2:Y:S02]  /*98a0*/  SYNCS.PHASECHK.TRANS64.TRYWAIT P0, [R0+URZ+0xc8], R3 ;  /* 0x0000c803000075a7 */ /* 0x0022a400080011ff */
[----:B--2---:R-:W-:Y:S05]  /*98b0*/  @!P0 NANOSLEEP.SYNCS 0x989680 ;  /* 0x009896800000895d */ /* 0x004fea0003900000 */
[----:B------:R-:W2:Y:S02]  /*98c0*/  @!P0 SYNCS.PHASECHK.TRANS64 P0, [R0+URZ+0xc8], R3 ;  /* 0x0000c803000085a7 */ /* 0x000ea400080010ff */
[----:B--2---:R-:W-:Y:S05]  /*98d0*/  @!P0 BRA `(.L_x_151) ;  /* 0xfffffffc00f08947 */ /* 0x004fea000383ffff */
[----:B------:R-:W-:Y:S05]  /*98e0*/  BRA `(.L_x_34) ;  /* 0xffffff8400d07947 */ /* 0x000fea000383ffff */
.L_x_40:
[----:B-1----:R1:W2:Y:S02]  /*98f0*/  SYNCS.PHASECHK.TRANS64.TRYWAIT P0, [R3+URZ+0x1d0], R0 ;  /* 0x0001d000030075a7 */ /* 0x0022a400080011ff */
[----:B--2---:R-:W-:Y:S05]  /*9900*/  @!P0 NANOSLEEP.SYNCS 0x989680 ;  /* 0x009896800000895d */ /* 0x004fea0003900000 */
[----:B------:R-:W2:Y:S02]  /*9910*/  @!P0 SYNCS.PHASECHK.TRANS64 P0, [R3+URZ+0x1d0], R0 ;  /* 0x0001d000030085a7 */ /* 0x000ea400080010ff */
[----:B--2---:R-:W-:Y:S05]  /*9920*/  @!P0 BRA `(.L_x_40) ;  /* 0xfffffffc00f08947 */ /* 0x004fea000383ffff */
[----:B------:R-:W-:Y:S05]  /*9930*/  BRA `(.L_x_152) ;  /* 0xffffff8800747947 */ /* 0x000fea000383ffff */
.L_x_44:
[----:B------:R-:W-:-:S07]  /*9940*/  MOV R0, UR4 ;  /* 0x0000000400007c02 */ /* 0x000fce0008000f00 */
.L_x_153:
[----:B-1----:R1:W2:Y:S02]  /*9950*/  SYNCS.PHASECHK.TRANS64.TRYWAIT P0, [R0+URZ], R2 ;  /* 0x00000002000075a7 */ /* 0x0022a400080011ff */
[----:B--2---:R-:W-:Y:S05]  /*9960*/  @!P0 NANOSLEEP.SYNCS 0x989680 ;  /* 0x009896800000895d */ /* 0x004fea0003900000 */
[----:B------:R-:W2:Y:S02]  /*9970*/  @!P0 SYNCS.PHASECHK.TRANS64 P0, [R0+URZ], R2 ;  /* 0x00000002000085a7 */ /* 0x000ea400080010ff */
[----:B--2---:R-:W-:Y:S05]  /*9980*/  @!P0 BRA `(.L_x_153) ;  /* 0xfffffffc00f08947 */ /* 0x004fea000383ffff */
[----:B------:R-:W-:Y:S05]  /*9990*/  BRA `(.L_x_154) ;  /* 0xffffff9000207947 */ /* 0x000fea000383ffff */
.L_x_45:
[----:B------:R-:W-:-:S07]  /*99a0*/  MOV R0, UR5 ;  /* 0x0000000500007c02 */ /* 0x000fce0008000f00 */
.L_x_155:
[----:B-1----:R1:W2:Y:S02]  /*99b0*/  SYNCS.PHASECHK.TRANS64.TRYWAIT P0, [R0+URZ], R3 ;  /* 0x00000003000075a7 */ /* 0x0022a400080011ff */
[----:B--2---:R-:W-:Y:S05]  /*99c0*/  @!P0 NANOSLEEP.SYNCS 0x989680 ;  /* 0x009896800000895d */ /* 0x004fea0003900000 */
[----:B------:R-:W2:Y:S02]  /*99d0*/  @!P0 SYNCS.PHASECHK.TRANS64 P0, [R0+URZ], R3 ;  /* 0x00000003000085a7 */ /* 0x000ea400080010ff */
[----:B--2---:R-:W-:Y:S05]  /*99e0*/  @!P0 BRA `(.L_x_155) ;  /* 0xfffffffc00f08947 */ /* 0x004fea000383ffff */
[----:B------:R-:W-:Y:S05]  /*99f0*/  BRA `(.L_x_156) ;  /* 0xffffff90002c7947 */ /* 0x000fea000383ffff */
.L_x_46:
[----:B------:R-:W-:-:S07]  /*9a00*/  MOV R0, UR5 ;  /* 0x0000000500007c02 */ /* 0x000fce0008000f00 */
.L_x_157:
[----:B-1----:R1:W2:Y:S02]  /*9a10*/  SYNCS.PHASECHK.TRANS64.TRYWAIT P0, [R0+URZ], R3 ;  /* 0x00000003000075a7 */ /* 0x0022a400080011ff */
[----:B--2---:R-:W-:Y:S05]  /*9a20*/  @!P0 NANOSLEEP.SYNCS 0x989680 ;  /* 0x009896800000895d */ /* 0x004fea0003900000 */
[----:B------:R-:W2:Y:S02]  /*9a30*/  @!P0 SYNCS.PHASECHK.TRANS64 P0, [R0+URZ], R3 ;  /* 0x00000003000085a7 */ /* 0x000ea400080010ff */
[----:B--2---:R-:W-:Y:S05]  /*9a40*/  @!P0 BRA `(.L_x_157) ;  /* 0xfffffffc00f08947 */ /* 0x004fea000383ffff */
[----:B------:R-:W-:Y:S05]  /*9a50*/  BRA `(.L_x_158) ;  /* 0xffffff9000387947 */ /* 0x000fea000383ffff */
.L_x_47:
[----:B------:R-:W-:-:S07]  /*9a60*/  MOV R0, UR5 ;  /* 0x0000000500007c02 */ /* 0x000fce0008000f00 */
.L_x_159:
[----:B-1----:R1:W2:Y:S02]  /*9a70*/  SYNCS.PHASECHK.TRANS64.TRYWAIT P0, [R0+URZ], R3 ;  /* 0x00000003000075a7 */ /* 0x0022a400080011ff */
[----:B--2---:R-:W-:Y:S05]  /*9a80*/  @!P0 NANOSLEEP.SYNCS 0x989680 ;  /* 0x009896800000895d */ /* 0x004fea0003900000 */
[----:B------:R-:W2:Y:S02]  /*9a90*/  @!P0 SYNCS.PHASECHK.TRANS64 P0, [R0+URZ], R3 ;  /* 0x00000003000085a7 */ /* 0x000ea400080010ff */
[----:B--2---:R-:W-:Y:S05]  /*9aa0*/  @!P0 BRA `(.L_x_159) ;  /* 0xfffffffc00f08947 */ /* 0x004fea000383ffff */
[----:B------:R-:W-:Y:S05]  /*9ab0*/  BRA `(.L_x_160) ;  /* 0xffffff9000447947 */ /* 0x000fea000383ffff */
.L_x_48:
[----:B------:R-:W-:-:S07]  /*9ac0*/  MOV R0, UR5 ;  /* 0x0000000500007c02 */ /* 0x000fce0008000f00 */
.L_x_161:
[----:B-1----:R1:W2:Y:S02]  /*9ad0*/  SYNCS.PHASECHK.TRANS64.TRYWAIT P0, [R0+URZ], R3 ;  /* 0x00000003000075a7 */ /* 0x0022a400080011ff */
[----:B--2---:R-:W-:Y:S05]  /*9ae0*/  @!P0 NANOSLEEP.SYNCS 0x989680 ;  /* 0x009896800000895d */ /* 0x004fea0003900000 */
[----:B------:R-:W2:Y:S02]  /*9af0*/  @!P0 SYNCS.PHASECHK.TRANS64 P0, [R0+URZ], R3 ;  /* 0x00000003000085a7 */ /* 0x000ea400080010ff */
[----:B--2---:R-:W-:Y:S05]  /*9b00*/  @!P0 BRA `(.L_x_161) ;  /* 0xfffffffc00f08947 */ /* 0x004fea000383ffff */
[----:B------:R-:W-:Y:S05]  /*9b10*/  BRA `(.L_x_162) ;  /* 0xffffff9000507947 */ /* 0x000fea000383ffff */
.L_x_49:
[----:B------:R-:W-:-:S07]  /*9b20*/  MOV R0, UR5 ;  /* 0x0000000500007c02 */ /* 0x000fce0008000f00 */
.L_x_163:
[----:B-1----:R1:W2:Y:S02]  /*9b30*/  SYNCS.PHASECHK.TRANS64.TRYWAIT P0, [R0+URZ], R3 ;  /* 0x00000003000075a7 */ /* 0x0022a400080011ff */
[----:B--2---:R-:W-:Y:S05]  /*9b40*/  @!P0 NANOSLEEP.SYNCS 0x989680 ;  /* 0x009896800000895d */ /* 0x004fea0003900000 */
[----:B------:R-:W2:Y:S02]  /*9b50*/  @!P0 SYNCS.PHASECHK.TRANS64 P0, [R0+URZ], R3 ;  /* 0x00000003000085a7 */ /* 0x000ea400080010ff */
[----:B--2---:R-:W-:Y:S05]  /*9b60*/  @!P0 BRA `(.L_x_163) ;  /* 0xfffffffc00f08947 */ /* 0x004fea000383ffff */
[----:B------:R-:W-:Y:S05]  /*9b70*/  BRA `(.L_x_164) ;  /* 0xffffff90005c7947 */ /* 0x000fea000383ffff */
.L_x_50:
[----:B------:R-:W-:-:S07]  /*9b80*/  MOV R0, UR5 ;  /* 0x0000000500007c02 */ /* 0x000fce0008000f00 */
.L_x_165:
[----:B-1----:R1:W2:Y:S02]  /*9b90*/  SYNCS.PHASECHK.TRANS64.TRYWAIT P0, [R0+URZ], R3 ;  /* 0x00000003000075a7 */ /* 0x0022a400080011ff */
[----:B--2---:R-:W-:Y:S05]  /*9ba0*/  @!P0 NANOSLEEP.SYNCS 0x989680 ;  /* 0x009896800000895d */ /* 0x004fea0003900000 */
[----:B------:R-:W2:Y:S02]  /*9bb0*/  @!P0 SYNCS.PHASECHK.TRANS64 P0, [R0+URZ], R3 ;  /* 0x00000003000085a7 */ /* 0x000ea400080010ff */
[----:B--2---:R-:W-:Y:S05]  /*9bc0*/  @!P0 BRA `(.L_x_165) ;  /* 0xfffffffc00f08947 */ /* 0x004fea000383ffff */
[----:B------:R-:W-:Y:S05]  /*9bd0*/  BRA `(.L_x_166) ;  /* 0xffffff9000687947 */ /* 0x000fea000383ffff */
.L_x_51:
[----:B------:R-:W-:-:S07]  /*9be0*/  MOV R0, UR5 ;  /* 0x0000000500007c02 */ /* 0x000fce0008000f00 */
.L_x_167:
[----:B-1----:R1:W2:Y:S02]  /*9bf0*/  SYNCS.PHASECHK.TRANS64.TRYWAIT P0, [R0+URZ], R3 ;  /* 0x00000003000075a7 */ /* 0x0022a400080011ff */
[----:B--2---:R-:W-:Y:S05]  /*9c00*/  @!P0 NANOSLEEP.SYNCS 0x989680 ;  /* 0x009896800000895d */ /* 0x004fea0003900000 */
[----:B------:R-:W2:Y:S02]  /*9c10*/  @!P0 SYNCS.PHASECHK.TRANS64 P0, [R0+URZ], R3 ;  /* 0x00000003000085a7 */ /* 0x000ea400080010ff */
[----:B--2---:R-:W-:Y:S05]  /*9c20*/  @!P0 BRA `(.L_x_167) ;  /* 0xfffffffc00f08947 */ /* 0x004fea000383ffff */
[----:B------:R-:W-:Y:S05]  /*9c30*/  BRA `(.L_x_168) ;  /* 0xffffff9000747947 */ /* 0x000fea000383ffff */
.L_x_52:
[----:B------:R-:W-:-:S07]  /*9c40*/  MOV R0, UR5 ;  /* 0x0000000500007c02 */ /* 0x000fce0008000f00 */
.L_x_169:
[----:B-1----:R1:W2:Y:S02]  /*9c50*/  SYNCS.PHASECHK.TRANS64.TRYWAIT P0, [R0+URZ], R3 ;  /* 0x00000003000075a7 */ /* 0x0022a400080011ff */
[----:B--2---:R-:W-:Y:S05]  /*9c60*/  @!P0 NANOSLEEP.SYNCS 0x989680 ;  /* 0x009896800000895d */ /* 0x004fea0003900000 */
[----:B------:R-:W2:Y:S02]  /*9c70*/  @!P0 SYNCS.PHASECHK.TRANS64 P0, [R0+URZ], R3 ;  /* 0x00000003000085a7 */ /* 0x000ea400080010ff */
[----:B--2---:R-:W-:Y:S05]  /*9c80*/  @!P0 BRA `(.L_x_169) ;  /* 0xfffffffc00f08947 */ /* 0x004fea000383ffff */
[----:B------:R-:W-:Y:S05]  /*9c90*/  BRA `(.L_x_170) ;  /* 0xffffff9000807947 */ /* 0x000fea000383ffff */
.L_x_53:
[----:B------:R-:W-:-:S07]  /*9ca0*/  MOV R0, UR5 ;  /* 0x0000000500007c02 */ /* 0x000fce0008000f00 */
.L_x_171:
[----:B-1----:R1:W2:Y:S02]  /*9cb0*/  SYNCS.PHASECHK.TRANS64.TRYWAIT P0, [R0+URZ], R3 ;  /* 0x00000003000075a7 */ /* 0x0022a400080011ff */
[----:B--2---:R-:W-:Y:S05]  /*9cc0*/  @!P0 NANOSLEEP.SYNCS 0x989680 ;  /* 0x009896800000895d */ /* 0x004fea0003900000 */
[----:B------:R-:W2:Y:S02]  /*9cd0*/  @!P0 SYNCS.PHASECHK.TRANS64 P0, [R0+URZ], R3 ;  /* 0x00000003000085a7 */ /* 0x000ea400080010ff */
[----:B--2---:R-:W-:Y:S05]  /*9ce0*/  @!P0 BRA `(.L_x_171) ;  /* 0xfffffffc00f08947 */ /* 0x004fea000383ffff */
[----:B------:R-:W-:Y:S05]  /*9cf0*/  BRA `(.L_x_172) ;  /* 0xffffff90008c7947 */ /* 0x000fea000383ffff */
.L_x_54:
[----:B------:R-:W-:-:S07]  /*9d00*/  MOV R0, UR5 ;  /* 0x0000000500007c02 */ /* 0x000fce0008000f00 */
.L_x_173:
[----:B-1----:R1:W2:Y:S02]  /*9d10*/  SYNCS.PHASECHK.TRANS64.TRYWAIT P0, [R0+URZ], R3 ;  /* 0x00000003000075a7 */ /* 0x0022a400080011ff */
[----:B--2---:R-:W-:Y:S05]  /*9d20*/  @!P0 NANOSLEEP.SYNCS 0x989680 ;  /* 0x009896800000895d */ /* 0x004fea0003900000 */
[----:B------:R-:W2:Y:S02]  /*9d30*/  @!P0 SYNCS.PHASECHK.TRANS64 P0, [R0+URZ], R3 ;  /* 0x00000003000085a7 */ /* 0x000ea400080010ff */
[----:B--2---:R-:W-:Y:S05]  /*9d40*/  @!P0 BRA `(.L_x_173) ;  /* 0xfffffffc00f08947 */ /* 0x004fea000383ffff */
[----:B------:R-:W-:Y:S05]  /*9d50*/  BRA `(.L_x_174) ;  /* 0xffffff9000987947 */ /* 0x000fea000383ffff */
.L_x_55:
[----:B------:R-:W-:-:S07]  /*9d60*/  MOV R0, UR5 ;  /* 0x0000000500007c02 */ /* 0x000fce0008000f00 */
.L_x_175:
[----:B-1----:R1:W2:Y:S02]  /*9d70*/  SYNCS.PHASECHK.TRANS64.TRYWAIT P0, [R0+URZ], R3 ;  /* 0x00000003000075a7 */ /* 0x0022a400080011ff */
[----:B--2---:R-:W-:Y:S05]  /*9d80*/  @!P0 NANOSLEEP.SYNCS 0x989680 ;  /* 0x009896800000895d */ /* 0x004fea0003900000 */
[----:B------:R-:W2:Y:S02]  /*9d90*/  @!P0 SYNCS.PHASECHK.TRANS64 P0, [R0+URZ], R3 ;  /* 0x00000003000085a7 */ /* 0x000ea400080010ff */
[----:B--2---:R-:W-:Y:S05]  /*9da0*/  @!P0 BRA `(.L_x_175) ;  /* 0xfffffffc00f08947 */ /* 0x004fea000383ffff */
[----:B------:R-:W-:Y:S05]  /*9db0*/  BRA `(.L_x_176) ;  /* 0xffffff9000a47947 */ /* 0x000fea000383ffff */
.L_x_56:
[----:B------:R-:W-:-:S07]  /*9dc0*/  MOV R0, UR5 ;  /* 0x0000000500007c02 */ /* 0x000fce0008000f00 */
.L_x_177:
[----:B-1----:R1:W2:Y:S02]  /*9dd0*/  SYNCS.PHASECHK.TRANS64.TRYWAIT P0, [R0+URZ], R3 ;  /* 0x00000003000075a7 */ /* 0x0022a400080011ff */
[----:B--2---:R-:W-:Y:S05]  /*9de0*/  @!P0 NANOSLEEP.SYNCS 0x989680 ;  /* 0x009896800000895d */ /* 0x004fea0003900000 */
[----:B------:R-:W2:Y:S02]  /*9df0*/  @!P0 SYNCS.PHASECHK.TRANS64 P0, [R0+URZ], R3 ;  /* 0x00000003000085a7 */ /* 0x000ea400080010ff */
[----:B--2---:R-:W-:Y:S05]  /*9e00*/  @!P0 BRA `(.L_x_177) ;  /* 0xfffffffc00f08947 */ /* 0x004fea000383ffff */
[----:B------:R-:W-:Y:S05]  /*9e10*/  BRA `(.L_x_178) ;  /* 0xffffff9000b07947 */ /* 0x000fea000383ffff */
.L_x_57:
[----:B------:R-:W-:-:S07]  /*9e20*/  MOV R0, UR5 ;  /* 0x0000000500007c02 */ /* 0x000fce0008000f00 */
.L_x_179:
[----:B-1----:R1:W2:Y:S02]  /*9e30*/  SYNCS.PHASECHK.TRANS64.TRYWAIT P0, [R0+URZ], R3 ;  /* 0x00000003000075a7 */ /* 0x0022a400080011ff */
[----:B--2---:R-:W-:Y:S05]  /*9e40*/  @!P0 NANOSLEEP.SYNCS 0x989680 ;  /* 0x009896800000895d */ /* 0x004fea0003900000 */
[----:B------:R-:W2:Y:S02]  /*9e50*/  @!P0 SYNCS.PHASECHK.TRANS64 P0, [R0+URZ], R3 ;  /* 0x00000003000085a7 */ /* 0x000ea400080010ff */
[----:B--2---:R-:W-:Y:S05]  /*9e60*/  @!P0 BRA `(.L_x_179) ;  /* 0xfffffffc00f08947 */ /* 0x004fea000383ffff */
[----:B------:R-:W-:Y:S05]  /*9e70*/  BRA `(.L_x_180) ;  /* 0xffffff9000bc7947 */ /* 0x000fea000383ffff */
.L_x_58:
[----:B------:R-:W-:-:S07]  /*9e80*/  MOV R0, UR5 ;  /* 0x0000000500007c02 */ /* 0x000fce0008000f00 */
.L_x_181:
[----:B-1----:R1:W2:Y:S02]  /*9e90*/  SYNCS.PHASECHK.TRANS64.TRYWAIT P0, [R0+URZ], R3 ;  /* 0x00000003000075a7 */ /* 0x0022a400080011ff */
[----:B--2---:R-:W-:Y:S05]  /*9ea0*/  @!P0 NANOSLEEP.SYNCS 0x989680 ;  /* 0x009896800000895d */ /* 0x004fea0003900000 */
[----:B------:R-:W2:Y:S02]  /*9eb0*/  @!P0 SYNCS.PHASECHK.TRANS64 P0, [R0+URZ], R3 ;  /* 0x00000003000085a7 */ /* 0x000ea400080010ff */
[----:B--2---:R-:W-:Y:S05]  /*9ec0*/  @!P0 BRA `(.L_x_181) ;  /* 0xfffffffc00f08947 */ /* 0x004fea000383ffff */
[----:B------:R-:W-:Y:S05]  /*9ed0*/  BRA `(.L_x_182) ;  /* 0xffffff9000c87947 */ /* 0x000fea000383ffff */
.L_x_59:
[----:B------:R-:W-:-:S07]  /*9ee0*/  MOV R0, UR5 ;  /* 0x0000000500007c02 */ /* 0x000fce0008000f00 */
.L_x_183:
[----:B-1----:R1:W2:Y:S02]  /*9ef0*/  SYNCS.PHASECHK.TRANS64.TRYWAIT P0, [R0+URZ], R3 ;  /* 0x00000003000075a7 */ /* 0x0022a400080011ff */
[----:B--2---:R-:W-:Y:S05]  /*9f00*/  @!P0 NANOSLEEP.SYNCS 0x989680 ;  /* 0x009896800000895d */ /* 0x004fea0003900000 */
[----:B------:R-:W2:Y:S02]  /*9f10*/  @!P0 SYNCS.PHASECHK.TRANS64 P0, [R0+URZ], R3 ;  /* 0x00000003000085a7 */ /* 0x000ea400080010ff */
[----:B--2---:R-:W-:Y:S05]  /*9f20*/  @!P0 BRA `(.L_x_183) ;  /* 0xfffffffc00f08947 */ /* 0x004fea000383ffff */
[----:B------:R-:W-:Y:S05]  /*9f30*/  BRA `(.L_x_184) ;  /* 0xffffff9000d47947 */ /* 0x000fea000383ffff */
.L_x_60:
[----:B------:R-:W-:-:S07]  /*9f40*/  MOV R0, UR5 ;  /* 0x0000000500007c02 */ /* 0x000fce0008000f00 */
.L_x_185:
[----:B-1----:R1:W2:Y:S02]  /*9f50*/  SYNCS.PHASECHK.TRANS64.TRYWAIT P0, [R0+URZ], R3 ;  /* 0x00000003000075a7 */ /* 0x0022a400080011ff */
[----:B--2---:R-:W-:Y:S05]  /*9f60*/  @!P0 NANOSLEEP.SYNCS 0x989680 ;  /* 0x009896800000895d */ /* 0x004fea0003900000 */
[----:B------:R-:W2:Y:S02]  /*9f70*/  @!P0 SYNCS.PHASECHK.TRANS64 P0, [R0+URZ], R3 ;  /* 0x00000003000085a7 */ /* 0x000ea400080010ff */
[----:B--2---:R-:W-:Y:S05]  /*9f80*/  @!P0 BRA `(.L_x_185) ;  /* 0xfffffffc00f08947 */ /* 0x004fea000383ffff */
[----:B------:R-:W-:Y:S05]  /*9f90*/  BRA `(.L_x_186) ;  /* 0xffffff9000e07947 */ /* 0x000fea000383ffff */
.L_x_61:
[----:B------:R-:W-:-:S07]  /*9fa0*/  MOV R0, UR5 ;  /* 0x0000000500007c02 */ /* 0x000fce0008000f00 */
.L_x_187:
[----:B-1----:R1:W2:Y:S02]  /*9fb0*/  SYNCS.PHASECHK.TRANS64.TRYWAIT P0, [R0+URZ], R3 ;  /* 0x00000003000075a7 */ /* 0x0022a400080011ff */
[----:B--2---:R-:W-:Y:S05]  /*9fc0*/  @!P0 NANOSLEEP.SYNCS 0x989680 ;  /* 0x009896800000895d */ /* 0x004fea0003900000 */
[----:B------:R-:W2:Y:S02]  /*9fd0*/  @!P0 SYNCS.PHASECHK.TRANS64 P0, [R0+URZ], R3 ;  /* 0x00000003000085a7 */ /* 0x000ea400080010ff */
[----:B--2---:R-:W-:Y:S05]  /*9fe0*/  @!P0 BRA `(.L_x_187) ;  /* 0xfffffffc00f08947 */ /* 0x004fea000383ffff */
[----:B------:R-:W-:Y:S05]  /*9ff0*/  BRA `(.L_x_188) ;  /* 0xffffff9000ec7947 */ /* 0x000fea000383ffff */
.L_x_62:
[----:B------:R-:W-:-:S07]  /*a000*/  MOV R0, UR5 ;  /* 0x0000000500007c02 */ /* 0x000fce0008000f00 */
.L_x_189:
[----:B-1----:R1:W2:Y:S02]  /*a010*/  SYNCS.PHASECHK.TRANS64.TRYWAIT P0, [R0+URZ], R3 ;  /* 0x00000003000075a7 */ /* 0x0022a400080011ff */
[----:B--2---:R-:W-:Y:S05]  /*a020*/  @!P0 NANOSLEEP.SYNCS 0x989680 ;  /* 0x009896800000895d */ /* 0x004fea0003900000 */
[----:B------:R-:W2:Y:S02]  /*a030*/  @!P0 SYNCS.PHASECHK.TRANS64 P0, [R0+URZ], R3 ;  /* 0x00000003000085a7 */ /* 0x000ea400080010ff */
[----:B--2---:R-:W-:Y:S05]  /*a040*/  @!P0 BRA `(.L_x_189) ;  /* 0xfffffffc00f08947 */ /* 0x004fea000383ffff */
[----:B------:R-:W-:Y:S05]  /*a050*/  BRA `(.L_x_190) ;  /* 0xffffff9000f87947 */ /* 0x000fea000383ffff */
.L_x_63:
[----:B------:R-:W-:-:S07]  /*a060*/  MOV R0, UR5 ;  /* 0x0000000500007c02 */ /* 0x000fce0008000f00 */
.L_x_191:
[----:B-1----:R1:W2:Y:S02]  /*a070*/  SYNCS.PHASECHK.TRANS64.TRYWAIT P0, [R0+URZ], R3 ;  /* 0x00000003000075a7 */ /* 0x0022a400080011ff */
[----:B--2---:R-:W-:Y:S05]  /*a080*/  @!P0 NANOSLEEP.SYNCS 0x989680 ;  /* 0x009896800000895d */ /* 0x004fea0003900000 */
[----:B------:R-:W2:Y:S02]  /*a090*/  @!P0 SYNCS.PHASECHK.TRANS64 P0, [R0+URZ], R3 ;  /* 0x00000003000085a7 */ /* 0x000ea400080010ff */
[----:B--2---:R-:W-:Y:S05]  /*a0a0*/  @!P0 BRA `(.L_x_191) ;  /* 0xfffffffc00f08947 */ /* 0x004fea000383ffff */
[----:B------:R-:W-:Y:S05]  /*a0b0*/  BRA `(.L_x_192) ;  /* 0xffffff9400047947 */ /* 0x000fea000383ffff */
.L_x_64:
[----:B------:R-:W-:-:S07]  /*a0c0*/  MOV R0, UR5 ;  /* 0x0000000500007c02 */ /* 0x000fce0008000f00 */
.L_x_193:
[----:B-1----:R1:W2:Y:S02]  /*a0d0*/  SYNCS.PHASECHK.TRANS64.TRYWAIT P0, [R0+URZ], R3 ;  /* 0x00000003000075a7 */ /* 0x0022a400080011ff */
[----:B--2---:R-:W-:Y:S05]  /*a0e0*/  @!P0 NANOSLEEP.SYNCS 0x989680 ;  /* 0x009896800000895d */ /* 0x004fea0003900000 */
[----:B------:R-:W2:Y:S02]  /*a0f0*/  @!P0 SYNCS.PHASECHK.TRANS64 P0, [R0+URZ], R3 ;  /* 0x00000003000085a7 */ /* 0x000ea400080010ff */
[----:B--2---:R-:W-:Y:S05]  /*a100*/  @!P0 BRA `(.L_x_193) ;  /* 0xfffffffc00f08947 */ /* 0x004fea000383ffff */
[----:B------:R-:W-:Y:S05]  /*a110*/  BRA `(.L_x_194) ;  /* 0xffffff9400107947 */ /* 0x000fea000383ffff */
.L_x_65:
[----:B------:R-:W-:-:S07]  /*a120*/  MOV R0, UR5 ;  /* 0x0000000500007c02 */ /* 0x000fce0008000f00 */
.L_x_195:
[----:B-1----:R1:W2:Y:S02]  /*a130*/  SYNCS.PHASECHK.TRANS64.TRYWAIT P0, [R0+URZ], R3 ;  /* 0x00000003000075a7 */ /* 0x0022a400080011ff */
[----:B--2---:R-:W-:Y:S05]  /*a140*/  @!P0 NANOSLEEP.SYNCS 0x989680 ;  /* 0x009896800000895d */ /* 0x004fea0003900000 */
[----:B------:R-:W2:Y:S02]  /*a150*/  @!P0 SYNCS.PHASECHK.TRANS64 P0, [R0+URZ], R3 ;  /* 0x00000003000085a7 */ /* 0x000ea400080010ff */
[----:B--2---:R-:W-:Y:S05]  /*a160*/  @!P0 BRA `(.L_x_195) ;  /* 0xfffffffc00f08947 */ /* 0x004fea000383ffff */
[----:B------:R-:W-:Y:S05]  /*a170*/  BRA `(.L_x_196) ;  /* 0xffffff94001c7947 */ /* 0x000fea000383ffff */
.L_x_66:
[----:B------:R-:W-:-:S07]  /*a180*/  MOV R0, UR5 ;  /* 0x0000000500007c02 */ /* 0x000fce0008000f00 */
.L_x_197:
[----:B-1----:R1:W2:Y:S02]  /*a190*/  SYNCS.PHASECHK.TRANS64.TRYWAIT P0, [R0+URZ], R3 ;  /* 0x00000003000075a7 */ /* 0x0022a400080011ff */
[----:B--2---:R-:W-:Y:S05]  /*a1a0*/  @!P0 NANOSLEEP.SYNCS 0x989680 ;  /* 0x009896800000895d */ /* 0x004fea0003900000 */
[----:B------:R-:W2:Y:S02]  /*a1b0*/  @!P0 SYNCS.PHASECHK.TRANS64 P0, [R0+URZ], R3 ;  /* 0x00000003000085a7 */ /* 0x000ea400080010ff */
[----:B--2---:R-:W-:Y:S05]  /*a1c0*/  @!P0 BRA `(.L_x_197) ;  /* 0xfffffffc00f08947 */ /* 0x004fea000383ffff */
[----:B------:R-:W-:Y:S05]  /*a1d0*/  BRA `(.L_x_198) ;  /* 0xffffff9400287947 */ /* 0x000fea000383ffff */
.L_x_67:
[----:B------:R-:W-:-:S07]  /*a1e0*/  MOV R0, UR5 ;  /* 0x0000000500007c02 */ /* 0x000fce0008000f00 */
.L_x_199:
[----:B-1----:R1:W2:Y:S02]  /*a1f0*/  SYNCS.PHASECHK.TRANS64.TRYWAIT P0, [R0+URZ], R3 ;  /* 0x00000003000075a7 */ /* 0x0022a400080011ff */
[----:B--2---:R-:W-:Y:S05]  /*a200*/  @!P0 NANOSLEEP.SYNCS 0x989680 ;  /* 0x009896800000895d */ /* 0x004fea0003900000 */
[----:B------:R-:W2:Y:S02]  /*a210*/  @!P0 SYNCS.PHASECHK.TRANS64 P0, [R0+URZ], R3 ;  /* 0x00000003000085a7 */ /* 0x000ea400080010ff */
[----:B--2---:R-:W-:Y:S05]  /*a220*/  @!P0 BRA `(.L_x_199) ;  /* 0xfffffffc00f08947 */ /* 0x004fea000383ffff */
[----:B------:R-:W-:Y:S05]  /*a230*/  BRA `(.L_x_200) ;  /* 0xffffff9400347947 */ /* 0x000fea000383ffff */
.L_x_70:
[----:B--2---:R2:W3:Y:S02]  /*a240*/  SYNCS.PHASECHK.TRANS64.TRYWAIT P0, [R2+URZ+0x230], R4 ;  /* 0x00023004020075a7 */ /* 0x0044e400080011ff */
[----:B---3--:R-:W-:Y:S05]  /*a250*/  @!P0 NANOSLEEP.SYNCS 0x989680 ;  /* 0x009896800000895d */ /* 0x008fea0003900000 */
[----:B------:R-:W3:Y:S02]  /*a260*/  @!P0 SYNCS.PHASECHK.TRANS64 P0, [R2+URZ+0x230], R4 ;  /* 0x00023004020085a7 */ /* 0x000ee400080010ff */
[----:B---3--:R-:W-:Y:S05]  /*a270*/  @!P0 BRA `(.L_x_70) ;  /* 0xfffffffc00f08947 */ /* 0x008fea000383ffff */
[----:B------:R-:W-:Y:S05]  /*a280*/  BRA `(.L_x_201) ;  /* 0xffffff9400907947 */ /* 0x000fea000383ffff */
.L_x_71:
[----:B------:R-:W-:-:S07]  /*a290*/  MOV R2, UR4 ;  /* 0x0000000400027c02 */ /* 0x000fce0008000f00 */
.L_x_202:
[----:B--2---:R2:W3:Y:S02]  /*a2a0*/  SYNCS.PHASECHK.TRANS64.TRYWAIT P0, [R2+URZ+0x1e0], R5 ;  /* 0x0001e005020075a7 */ /* 0x0044e400080011ff */
[----:B---3--:R-:W-:Y:S05]  /*a2b0*/  @!P0 NANOSLEEP.SYNCS 0x989680 ;  /* 0x009896800000895d */ /* 0x008fea0003900000 */
[----:B------:R-:W3:Y:S02]  /*a2c0*/  @!P0 SYNCS.PHASECHK.TRANS64 P0, [R2+URZ+0x1e0], R5 ;  /* 0x0001e005020085a7 */ /* 0x000ee400080010ff */
[----:B---3--:R-:W-:Y:S05]  /*a2d0*/  @!P0 BRA `(.L_x_202) ;  /* 0xfffffffc00f08947 */ /* 0x008fea000383ffff */
[----:B------:R-:W-:Y:S05]  /*a2e0*/  BRA `(.L_x_203) ;  /* 0xffffff9400a07947 */ /* 0x000fea000383ffff */
.L_x_72:
[----:B--2---:R2:W3:Y:S02]  /*a2f0*/  SYNCS.PHASECHK.TRANS64.TRYWAIT P1, [R2+URZ+0x1d0], R4 ;  /* 0x0001d004020075a7 */ /* 0x0044e400080211ff */
[----:B---3--:R-:W-:Y:S05]  /*a300*/  @!P1 NANOSLEEP.SYNCS 0x989680 ;  /* 0x009896800000995d */ /* 0x008fea0003900000 */
[----:B------:R-:W3:Y:S02]  /*a310*/  @!P1 SYNCS.PHASECHK.TRANS64 P1, [R2+URZ+0x1d0], R4 ;  /* 0x0001d004020095a7 */ /* 0x000ee400080210ff */
[----:B---3--:R-:W-:Y:S05]  /*a320*/  @!P1 BRA `(.L_x_72) ;  /* 0xfffffffc00f09947 */ /* 0x008fea000383ffff */
[----:B------:R-:W-:Y:S05]  /*a330*/  BRA `(.L_x_204) ;  /* 0xffffff9400d07947 */ /* 0x000fea000383ffff */
.L_x_75:
[----:B------:R-:W-:-:S07]  /*a340*/  MOV R0, UR4 ;  /* 0x0000000400007c02 */ /* 0x000fce0008000f00 */
.L_x_205:
[----:B--2---:R2:W3:Y:S02]  /*a350*/  SYNCS.PHASECHK.TRANS64.TRYWAIT P0, [R0+URZ+0x1e0], R2 ;  /* 0x0001e002000075a7 */ /* 0x0044e400080011ff */
[----:B---3--:R-:W-:Y:S05]  /*a360*/  @!P0 NANOSLEEP.SYNCS 0x989680 ;  /* 0x009896800000895d */ /* 0x008fea0003900000 */
[----:B------:R-:W3:Y:S02]  /*a370*/  @!P0 SYNCS.PHASECHK.TRANS64 P0, [R0+URZ+0x1e0], R2 ;  /* 0x0001e002000085a7 */ /* 0x000ee400080010ff */
[----:B---3--:R-:W-:Y:S05]  /*a380*/  @!P0 BRA `(.L_x_205) ;  /* 0xfffffffc00f08947 */ /* 0x008fea000383ffff */
[----:B------:R-:W-:Y:S05]  /*a390*/  BRA `(.L_x_74) ;  /* 0xffffff9800247947 */ /* 0x000fea000383ffff */
.L_x_82:
[----:B-1----:R1:W2:Y:S02]  /*a3a0*/  SYNCS.PHASECHK.TRANS64.TRYWAIT P1, [R0+URZ+0x1d0], R2 ;  /* 0x0001d002000075a7 */ /* 0x0022a400080211ff */
[----:B--2---:R-:W-:Y:S05]  /*a3b0*/  @!P1 NANOSLEEP.SYNCS 0x989680 ;  /* 0x009896800000995d */ /* 0x004fea0003900000 */
[----:B------:R-:W2:Y:S02]  /*a3c0*/  @!P1 SYNCS.PHASECHK.TRANS64 P1, [R0+URZ+0x1d0], R2 ;  /* 0x0001d002000095a7 */ /* 0x000ea400080210ff */
[----:B--2---:R-:W-:Y:S05]  /*a3d0*/  @!P1 BRA `(.L_x_82) ;  /* 0xfffffffc00f09947 */ /* 0x004fea000383ffff */
[----:B------:R-:W-:Y:S05]  /*a3e0*/  BRA `(.L_x_206) ;  /* 0xffffff9c00807947 */ /* 0x000fea000383ffff */
.L_x_83:
[----:B------:R-:W-:-:S07]  /*a3f0*/  MOV R2, UR19 ;  /* 0x0000001300027c02 */ /* 0x000fce0008000f00 */
.L_x_207:
[----:B-1----:R1:W2:Y:S02]  /*a400*/  SYNCS.PHASECHK.TRANS64.TRYWAIT P0, [R2+URZ+0x210], R0 ;  /* 0x00021000020075a7 */ /* 0x0022a400080011ff */
[----:B--2---:R-:W-:Y:S05]  /*a410*/  @!P0 NANOSLEEP.SYNCS 0x989680 ;  /* 0x009896800000895d */ /* 0x004fea0003900000 */
[----:B------:R-:W2:Y:S02]  /*a420*/  @!P0 SYNCS.PHASECHK.TRANS64 P0, [R2+URZ+0x210], R0 ;  /* 0x00021000020085a7 */ /* 0x000ea400080010ff */
[----:B--2---:R-:W-:Y:S05]  /*a430*/  @!P0 BRA `(.L_x_207) ;  /* 0xfffffffc00f08947 */ /* 0x004fea000383ffff */
[----:B------:R-:W-:Y:S05]  /*a440*/  BRA `(.L_x_208) ;  /* 0xffffff9c00b47947 */ /* 0x000fea000383ffff */
.L_x_86:
[----:B------:R-:W-:Y:S07]  /*a450*/  MOV R0, UR7 ;  /* 0x0000000700007c02 */ /* 0x000fee0008000f00 */
.L_x_209:
[----:B-1----:R1:W2:Y:S02]  /*a460*/  SYNCS.PHASECHK.TRANS64.TRYWAIT P0, [R0+URZ], R2 ;  /* 0x00000002000075a7 */ /* 0x0022a400080011ff */
[----:B--2---:R-:W-:Y:S05]  /*a470*/  @!P0 NANOSLEEP.SYNCS 0x989680 ;  /* 0x009896800000895d */ /* 0x004fea0003900000 */
[----:B------:R-:W2:Y:S02]  /*a480*/  @!P0 SYNCS.PHASECHK.TRANS64 P0, [R0+URZ], R2 ;  /* 0x00000002000085a7 */ /* 0x000ea400080010ff */
[----:B--2---:R-:W-:Y:S05]  /*a490*/  @!P0 BRA `(.L_x_209) ;  /* 0xfffffffc00f08947 */ /* 0x004fea000383ffff */
[----:B------:R-:W-:Y:S05]  /*a4a0*/  BRA `(.L_x_85) ;  /* 0xffffff9c00e87947 */ /* 0x000fea000383ffff */
.L_x_89:
[----:B------:R-:W-:-:S07]  /*a4b0*/  MOV R0, UR4 ;  /* 0x0000000400007c02 */ /* 0x000fce0008000f00 */
.L_x_210:
[----:B--2---:R2:W4:Y:S02]  /*a4c0*/  SYNCS.PHASECHK.TRANS64.TRYWAIT P0, [R0+URZ], R2 ;  /* 0x00000002000075a7 */ /* 0x00452400080011ff */
[----:B----4-:R-:W-:Y:S05]  /*a4d0*/  @!P0 NANOSLEEP.SYNCS 0x989680 ;  /* 0x009896800000895d */ /* 0x010fea0003900000 */
[----:B------:R-:W4:Y:S02]  /*a4e0*/  @!P0 SYNCS.PHASECHK.TRANS64 P0, [R0+URZ], R2 ;  /* 0x00000002000085a7 */ /* 0x000f2400080010ff */
[----:B----4-:R-:W-:Y:S05]  /*a4f0*/  @!P0 BRA `(.L_x_210) ;  /* 0xfffffffc00f08947 */ /* 0x010fea000383ffff */
[----:B------:R-:W-:Y:S05]  /*a500*/  BRA `(.L_x_211) ;  /* 0xffffffa000887947 */ /* 0x000fea000383ffff */
.L_x_90:
[----:B------:R-:W-:-:S07]  /*a510*/  MOV R0, UR5 ;  /* 0x0000000500007c02 */ /* 0x000fce0008000f00 */
.L_x_212:
[----:B-1----:R1:W2:Y:S02]  /*a520*/  SYNCS.PHASECHK.TRANS64.TRYWAIT P0, [R0+URZ], R3 ;  /* 0x00000003000075a7 */ /* 0x0022a400080011ff */
[----:B--2---:R-:W-:Y:S05]  /*a530*/  @!P0 NANOSLEEP.SYNCS 0x989680 ;  /* 0x009896800000895d */ /* 0x004fea0003900000 */
[----:B------:R-:W2:Y:S02]  /*a540*/  @!P0 SYNCS.PHASECHK.TRANS64 P0, [R0+URZ], R3 ;  /* 0x00000003000085a7 */ /* 0x000ea400080010ff */
[----:B--2---:R-:W-:Y:S05]  /*a550*/  @!P0 BRA `(.L_x_212) ;  /* 0xfffffffc00f08947 */ /* 0x004fea000383ffff */
[----:B------:R-:W-:Y:S05]  /*a560*/  BRA `(.L_x_213) ;  /* 0xffffffa000947947 */ /* 0x000fea000383ffff */
.L_x_91:
[----:B------:R-:W-:-:S07]  /*a570*/  MOV R0, UR5 ;  /* 0x0000000500007c02 */ /* 0x000fce0008000f00 */
.L_x_214:
[----:B-1----:R1:W2:Y:S02]  /*a580*/  SYNCS.PHASECHK.TRANS64.TRYWAIT P0, [R0+URZ], R3 ;  /* 0x00000003000075a7 */ /* 0x0022a400080011ff */
[----:B--2---:R-:W-:Y:S05]  /*a590*/  @!P0 NANOSLEEP.SYNCS 0x989680 ;  /* 0x009896800000895d */ /* 0x004fea0003900000 */
[----:B------:R-:W2:Y:S02]  /*a5a0*/  @!P0 SYNCS.PHASECHK.TRANS64 P0, [R0+URZ], R3 ;  /* 0x00000003000085a7 */ /* 0x000ea400080010ff */
[----:B--2---:R-:W-:Y:S05]  /*a5b0*/  @!P0 BRA `(.L_x_214) ;  /* 0xfffffffc00f08947 */ /* 0x004fea000383ffff */
[----:B------:R-:W-:Y:S05]  /*a5c0*/  BRA `(.L_x_215) ;  /* 0xffffffa000a07947 */ /* 0x000fea000383ffff */
.L_x_92:
[----:B-1----:R-:W-:-:S07]  /*a5d0*/  MOV R0, UR4 ;  /* 0x0000000400007c02 */ /* 0x002fce0008000f00 */
.L_x_216:
[----:B-1----:R1:W2:Y:S02]  /*a5e0*/  SYNCS.PHASECHK.TRANS64.TRYWAIT P0, [R0+URZ], R2 ;  /* 0x00000002000075a7 */ /* 0x0022a400080011ff */
[----:B--2---:R-:W-:Y:S05]  /*a5f0*/  @!P0 NANOSLEEP.SYNCS 0x989680 ;  /* 0x009896800000895d */ /* 0x004fea0003900000 */
[----:B------:R-:W2:Y:S02]  /*a600*/  @!P0 SYNCS.PHASECHK.TRANS64 P0, [R0+URZ], R2 ;  /* 0x00000002000085a7 */ /* 0x000ea400080010ff */
[----:B--2---:R-:W-:Y:S05]  /*a610*/  @!P0 BRA `(.L_x_216) ;  /* 0xfffffffc00f08947 */ /* 0x004fea000383ffff */
[----:B------:R-:W-:Y:S05]  /*a620*/  BRA `(.L_x_217) ;  /* 0xffffffa000ac7947 */ /* 0x000fea000383ffff */
.L_x_97:
[----:B--2---:R2:W3:Y:S02]  /*a630*/  SYNCS.PHASECHK.TRANS64.TRYWAIT P0, [R8+URZ+0x1d0], R0 ;  /* 0x0001d000080075a7 */ /* 0x0044e400080011ff */
[----:B---3--:R-:W-:Y:S05]  /*a640*/  @!P0 NANOSLEEP.SYNCS 0x989680 ;  /* 0x009896800000895d */ /* 0x008fea0003900000 */
[----:B------:R-:W3:Y:S02]  /*a650*/  @!P0 SYNCS.PHASECHK.TRANS64 P0, [R8+URZ+0x1d0], R0 ;  /* 0x0001d000080085a7 */ /* 0x000ee400080010ff */
[----:B---3--:R-:W-:Y:S05]  /*a660*/  @!P0 BRA `(.L_x_97) ;  /* 0xfffffffc00f08947 */ /* 0x008fea000383ffff */
[----:B------:R-:W-:Y:S05]  /*a670*/  BRA `(.L_x_218) ;  /* 0xffffffa400dc7947 */ /* 0x000fea000383ffff */
.L_x_100:
[----:B--2---:R-:W-:Y:S07]  /*a680*/  MOV R0, UR21 ;  /* 0x0000001500007c02 */ /* 0x004fee0008000f00 */
.L_x_219:
[----:B--2---:R2:W3:Y:S02]  /*a690*/  SYNCS.PHASECHK.TRANS64.TRYWAIT P1, [R0+URZ+0x1c8], R2 ;  /* 0x0001c802000075a7 */ /* 0x0044e400080211ff */
[----:B---3--:R-:W-:Y:S05]  /*a6a0*/  @!P1 NANOSLEEP.SYNCS 0x989680 ;  /* 0x009896800000995d */ /* 0x008fea0003900000 */
[----:B------:R-:W3:Y:S02]  /*a6b0*/  @!P1 SYNCS.PHASECHK.TRANS64 P1, [R0+URZ+0x1c8], R2 ;  /* 0x0001c802000095a7 */ /* 0x000ee400080210ff */
[----:B---3--:R-:W-:Y:S05]  /*a6c0*/  @!P1 BRA `(.L_x_219) ;  /* 0xfffffffc00f09947 */ /* 0x008fea000383ffff */
[----:B------:R-:W-:Y:S05]  /*a6d0*/  BRA `(.L_x_99) ;  /* 0xffffffac00587947 */ /* 0x000fea000383ffff */
.L_x_103:
[----:B--2---:R-:W-:Y:S07]  /*a6e0*/  MOV R0, UR21 ;  /* 0x0000001500007c02 */ /* 0x004fee0008000f00 */
.L_x_220:
[----:B--2---:R2:W3:Y:S02]  /*a6f0*/  SYNCS.PHASECHK.TRANS64.TRYWAIT P0, [R0+URZ+0x1a8], R4 ;  /* 0x0001a804000075a7 */ /* 0x0044e400080011ff */
[----:B---3--:R-:W-:Y:S05]  /*a700*/  @!P0 NANOSLEEP.SYNCS 0x989680 ;  /* 0x009896800000895d */ /* 0x008fea0003900000 */
[----:B------:R-:W3:Y:S02]  /*a710*/  @!P0 SYNCS.PHASECHK.TRANS64 P0, [R0+URZ+0x1a8], R4 ;  /* 0x0001a804000085a7 */ /* 0x000ee400080010ff */
[----:B---3--:R-:W-:Y:S05]  /*a720*/  @!P0 BRA `(.L_x_220) ;  /* 0xfffffffc00f08947 */ /* 0x008fea000383ffff */
[----:B------:R-:W-:Y:S05]  /*a730*/  BRA `(.L_x_221) ;  /* 0xffffffac00b07947 */ /* 0x000fea000383ffff */
.L_x_104:
[----:B------:R-:W-:Y:S07]  /*a740*/  MOV R0, UR21 ;  /* 0x0000001500007c02 */ /* 0x000fee0008000f00 */
.L_x_222:
[----:B--2---:R2:W3:Y:S02]  /*a750*/  SYNCS.PHASECHK.TRANS64.TRYWAIT P0, [R0+URZ+0x1b0], R4 ;  /* 0x0001b004000075a7 */ /* 0x0044e400080011ff */
[----:B---3--:R-:W-:Y:S05]  /*a760*/  @!P0 NANOSLEEP.SYNCS 0x989680 ;  /* 0x009896800000895d */ /* 0x008fea0003900000 */
[----:B------:R-:W3:Y:S02]  /*a770*/  @!P0 SYNCS.PHASECHK.TRANS64 P0, [R0+URZ+0x1b0], R4 ;  /* 0x0001b004000085a7 */ /* 0x000ee400080010ff */
[----:B---3--:R-:W-:Y:S05]  /*a780*/  @!P0 BRA `(.L_x_222) ;  /* 0xfffffffc00f08947 */ /* 0x008fea000383ffff */
[----:B------:R-:W-:Y:S05]  /*a790*/  BRA `(.L_x_223) ;  /* 0xffffffac00f07947 */ /* 0x000fea000383ffff */
.L_x_105:
[----:B------:R-:W-:Y:S07]  /*a7a0*/  MOV R0, UR21 ;  /* 0x0000001500007c02 */ /* 0x000fee0008000f00 */
.L_x_224:
[----:B--2---:R2:W3:Y:S02]  /*a7b0*/  SYNCS.PHASECHK.TRANS64.TRYWAIT P0, [R0+URZ+0x1b8], R4 ;  /* 0x0001b804000075a7 */ /* 0x0044e400080011ff */
[----:B---3--:R-:W-:Y:S05]  /*a7c0*/  @!P0 NANOSLEEP.SYNCS 0x989680 ;  /* 0x009896800000895d */ /* 0x008fea0003900000 */
[----:B------:R-:W3:Y:S02]  /*a7d0*/  @!P0 SYNCS.PHASECHK.TRANS64 P0, [R0+URZ+0x1b8], R4 ;  /* 0x0001b804000085a7 */ /* 0x000ee400080010ff */
[----:B---3--:R-:W-:Y:S05]  /*a7e0*/  @!P0 BRA `(.L_x_224) ;  /* 0xfffffffc00f08947 */ /* 0x008fea000383ffff */
[----:B------:R-:W-:Y:S05]  /*a7f0*/  BRA `(.L_x_225) ;  /* 0xffffffb0003c7947 */ /* 0x000fea000383ffff */
.L_x_107:
[----:B------:R-:W-:-:S07]  /*a800*/  MOV R0, UR21 ;  /* 0x0000001500007c02 */ /* 0x000fce0008000f00 */
.L_x_226:
[----:B---3--:R3:W4:Y:S02]  /*a810*/  SYNCS.PHASECHK.TRANS64.TRYWAIT P0, [R0+URZ+0x1a8], R2 ;  /* 0x0001a802000075a7 */ /* 0x00872400080011ff */
[----:B----4-:R-:W-:Y:S05]  /*a820*/  @!P0 NANOSLEEP.SYNCS 0x989680 ;  /* 0x009896800000895d */ /* 0x010fea0003900000 */
[----:B------:R-:W4:Y:S02]  /*a830*/  @!P0 SYNCS.PHASECHK.TRANS64 P0, [R0+URZ+0x1a8], R2 ;  /* 0x0001a802000085a7 */ /* 0x000f2400080010ff */
[----:B----4-:R-:W-:Y:S05]  /*a840*/  @!P0 BRA `(.L_x_226) ;  /* 0xfffffffc00f08947 */ /* 0x010fea000383ffff */
[----:B------:R-:W-:Y:S05]  /*a850*/  BRA `(.L_x_227) ;  /* 0xffffffb000b47947 */ /* 0x000fea000383ffff */
.L_x_108:
[----:B---3--:R-:W-:-:S07]  /*a860*/  MOV R0, UR21 ;  /* 0x0000001500007c02 */ /* 0x008fce0008000f00 */
.L_x_228:
[----:B---3--:R3:W4:Y:S02]  /*a870*/  SYNCS.PHASECHK.TRANS64.TRYWAIT P0, [R0+URZ+0x1b0], R2 ;  /* 0x0001b002000075a7 */ /* 0x00872400080011ff */
[----:B----4-:R-:W-:Y:S05]  /*a880*/  @!P0 NANOSLEEP.SYNCS 0x989680 ;  /* 0x009896800000895d */ /* 0x010fea0003900000 */
[----:B------:R-:W4:Y:S02]  /*a890*/  @!P0 SYNCS.PHASECHK.TRANS64 P0, [R0+URZ+0x1b0], R2 ;  /* 0x0001b002000085a7 */ /* 0x000f2400080010ff */
[----:B----4-:R-:W-:Y:S05]  /*a8a0*/  @!P0 BRA `(.L_x_228) ;  /* 0xfffffffc00f08947 */ /* 0x010fea000383ffff */
[----:B------:R-:W-:Y:S05]  /*a8b0*/  BRA `(.L_x_229) ;  /* 0xffffffb000a47947 */ /* 0x000fea000383ffff */
.L_x_110:
[----:B-1----:R1:W2:Y:S02]  /*a8c0*/  SYNCS.PHASECHK.TRANS64.TRYWAIT P0, [R8+URZ+0x1d0], R0 ;  /* 0x0001d000080075a7 */ /* 0x0022a400080011ff */
[----:B--2---:R-:W-:Y:S05]  /*a8d0*/  @!P0 NANOSLEEP.SYNCS 0x989680 ;  /* 0x009896800000895d */ /* 0x004fea0003900000 */
[----:B------:R-:W2:Y:S02]  /*a8e0*/  @!P0 SYNCS.PHASECHK.TRANS64 P0, [R8+URZ+0x1d0], R0 ;  /* 0x0001d000080085a7 */ /* 0x000ea400080010ff */
[----:B--2---:R-:W-:Y:S05]  /*a8f0*/  @!P0 BRA `(.L_x_110) ;  /* 0xfffffffc00f08947 */ /* 0x004fea000383ffff */
[----:B------:R-:W-:Y:S05]  /*a900*/  BRA `(.L_x_230) ;  /* 0xffffffb400687947 */ /* 0x000fea000383ffff */
.L_x_120:
[----:B-1----:R1:W2:Y:S02]  /*a910*/  SYNCS.PHASECHK.TRANS64.TRYWAIT P1, [R3+URZ+0x190], R0 ;  /* 0x00019000030075a7 */ /* 0x0022a400080211ff */
[----:B--2---:R-:W-:Y:S05]  /*a920*/  @!P1 NANOSLEEP.SYNCS 0x989680 ;  /* 0x009896800000995d */ /* 0x004fea0003900000 */
[----:B------:R-:W2:Y:S02]  /*a930*/  @!P1 SYNCS.PHASECHK.TRANS64 P1, [R3+URZ+0x190], R0 ;  /* 0x00019000030095a7 */ /* 0x000ea400080210ff */
[----:B--2---:R-:W-:Y:S05]  /*a940*/  @!P1 BRA `(.L_x_120) ;  /* 0xfffffffc00f09947 */ /* 0x004fea000383ffff */
[----:B------:R-:W-:Y:S05]  /*a950*/  BRA `(.L_x_119) ;  /* 0xffffffc000d07947 */ /* 0x000fea000383ffff */
.L_x_122:
[----:B-1----:R1:W2:Y:S02]  /*a960*/  SYNCS.PHASECHK.TRANS64.TRYWAIT P0, [R42+URZ+0x1f0], R4 ;  /* 0x0001f0042a0075a7 */ /* 0x0022a400080011ff */
[----:B--2---:R-:W-:Y:S05]  /*a970*/  @!P0 NANOSLEEP.SYNCS 0x989680 ;  /* 0x009896800000895d */ /* 0x004fea0003900000 */
[----:B------:R-:W2:Y:S02]  /*a980*/  @!P0 SYNCS.PHASECHK.TRANS64 P0, [R42+URZ+0x1f0], R4 ;  /* 0x0001f0042a0085a7 */ /* 0x000ea400080010ff */
[----:B--2---:R-:W-:Y:S05]  /*a990*/  @!P0 BRA `(.L_x_122) ;  /* 0xfffffffc00f08947 */ /* 0x004fea000383ffff */
[----:B------:R-:W-:Y:S05]  /*a9a0*/  BRA `(.L_x_121) ;  /* 0xffffffc400247947 */ /* 0x000fea000383ffff */
.L_x_132:
[----:B-1----:R1:W2:Y:S02]  /*a9b0*/  SYNCS.PHASECHK.TRANS64.TRYWAIT P0, [R4+URZ+0x190], R3 ;  /* 0x00019003040075a7 */ /* 0x0022a400080011ff */
[----:B--2---:R-:W-:Y:S05]  /*a9c0*/  @!P0 NANOSLEEP.SYNCS 0x989680 ;  /* 0x009896800000895d */ /* 0x004fea0003900000 */
[----:B------:R-:W2:Y:S02]  /*a9d0*/  @!P0 SYNCS.PHASECHK.TRANS64 P0, [R4+URZ+0x190], R3 ;  /* 0x00019003040085a7 */ /* 0x000ea400080010ff */
[----:B--2---:R-:W-:Y:S05]  /*a9e0*/  @!P0 BRA `(.L_x_132) ;  /* 0xfffffffc00f08947 */ /* 0x004fea000383ffff */
[----:B------:R-:W-:Y:S05]  /*a9f0*/  BRA `(.L_x_131) ;  /* 0xffffffd0003c7947 */ /* 0x000fea000383ffff */
.L_x_142:
[----:B-1----:R1:W2:Y:S02]  /*aa00*/  SYNCS.PHASECHK.TRANS64.TRYWAIT P0, [R3+URZ+0x190], R5 ;  /* 0x00019005030075a7 */ /* 0x0022a400080011ff */
[----:B--2---:R-:W-:Y:S05]  /*aa10*/  @!P0 NANOSLEEP.SYNCS 0x989680 ;  /* 0x009896800000895d */ /* 0x004fea0003900000 */
[----:B------:R-:W2:Y:S02]  /*aa20*/  @!P0 SYNCS.PHASECHK.TRANS64 P0, [R3+URZ+0x190], R5 ;  /* 0x00019005030085a7 */ /* 0x000ea400080010ff */
[----:B--2---:R-:W-:Y:S05]  /*aa30*/  @!P0 BRA `(.L_x_142) ;  /* 0xfffffffc00f08947 */ /* 0x004fea000383ffff */
[----:B------:R-:W-:Y:S05]  /*aa40*/  BRA `(.L_x_141) ;  /* 0xffffffdc00b47947 */ /* 0x000fea000383ffff */
        .weak           $__internal_0_$__cuda_sm10x_tcgen05_guardrail_trap_col_being_dealloced_not_returned_by_alloc
        .type           $__internal_0_$__cuda_sm10x_tcgen05_guardrail_trap_col_being_dealloced_not_returned_by_alloc,@function
        .size           $__internal_0_$__cuda_sm10x_tcgen05_guardrail_trap_col_being_dealloced_not_returned_by_alloc,($__internal_1_$__cuda_sm10x_tcgen05_guardrail_trap_phase_invalid_during_alloc - $__internal_0_$__cuda_sm10x_tcgen05_guardrail_trap_col_being_dealloced_not_returned_by_alloc)
$__internal_0_$__cuda_sm10x_tcgen05_guardrail_trap_col_being_dealloced_not_returned_by_alloc:
[----:B------:R-:W-:Y:S05]  /*aa50*/  BPT.TRAP 0x1 ;  /* 0x000000040000795c */ /* 0x000fea0000300000 */
[----:B------:R-:W-:-:S04]  /*aa60*/  HFMA2 R3, -RZ, RZ, 0, 0 ;  /* 0x00000000ff037431 */ /* 0x000fc800000001ff */
[----:B------:R-:W-:Y:S05]  /*aa70*/  RET.REL.NODEC R2 `(_ZN7cutlass13device_kernelINS_4gemm6kernel13GemmUniversalIN4cute5tupleIJiiiiEEENS1_10collective13CollectiveMmaINS1_35MainloopSm100TmaUmmaWarpSpecializedILi25ELi2ELi4ENS5_IJNS4_1CILi2EEENSA_ILi1EEESC_EEEEENS5_IJNSA_ILi64EEENSA_ILi192EEENSA_ILi32EEEEEEaNS5_IJlSC_lEEEaSJ_NS4_8TiledMMAINS4_8MMA_AtomIJNS4_15SM100_MMA_S8_SSIaaiLi64ELi192ELNS4_4UMMA5MajorE0ELSO_0ELNSN_8SaturateE0EEEEEENS4_6LayoutINS5_IJSC_SC_SC_EEENS5_IJNSA_ILi0EEESU_SU_EEEEENS5_IJNS4_10UnderscoreESX_SX_EEEEENS4_13SM90_TMA_LOADENS4_14ComposedLayoutINS4_7SwizzleILi1ELi4ELi3EEENS4_18smem_ptr_flag_bitsILi8EEENSS_INS5_IJNSA_ILi8EEESH_EEENS5_IJSH_SC_EEEEEEEvNS4_8identityENS4_23SM90_TMA_LOAD_MULTICASTES1A_vS1B_EENS_8epilogue10collective18CollectiveEpilogueINS1E_23Sm100TmaWarpSpecializedILi3ELi2ELi32ELb0ELb0EEEJSI_NS5_IJNSS_ISF_SC_EES1J_EEEaSJ_aSJ_NS1E_6fusion15FusionCallbacksIS1I_NS1L_17LinearCombinationIaiaiLNS_15FloatRoundStyleE2EEESI_S1K_JEEENS4_5SM1004TMEM4LOAD26SM100_TMEM_LOAD_16dp32b32xES10_NS11_INS12_ILi2ELi4ELi3EEES15_NSS_INS5_IJS16_SF_EEENS5_IJSF_SC_EEEEEEENS4_39AutoVectorizingCopyWithAssumedAlignmentILi128EEENS4_14SM90_TMA_STOREES1Z_S21_S21_EEEvvEEEEvNT_6ParamsE) ;  /* 0xffffff5402607950 */ /* 0x000fea0003c3ffff */
        .weak           $__internal_1_$__cuda_sm10x_tcgen05_guardrail_trap_phase_invalid_during_alloc
        .type           $__internal_1_$__cuda_sm10x_tcgen05_guardrail_trap_phase_invalid_during_alloc,@function
        .size           $__internal_1_$__cuda_sm10x_tcgen05_guardrail_trap_phase_invalid_during_alloc,($__internal_2_$__cuda_sm10x_tcgen05_guardrail_trap_unallocated_columns_being_dealloced - $__internal_1_$__cuda_sm10x_tcgen05_guardrail_trap_phase_invalid_during_alloc)
$__internal_1_$__cuda_sm10x_tcgen05_guardrail_trap_phase_invalid_during_alloc:
[----:B------:R-:W-:Y:S05]  /*aa80*/  BPT.TRAP 0x1 ;  /* 0x000000040000795c */ /* 0x000fea0000300000 */
[----:B------:R-:W-:-:S04]  /*aa90*/  MOV R5, 0x0 ;  /* 0x0000000000057802 */ /* 0x000fc80000000f00 */
[----:B------:R-:W-:Y:S05]  /*aaa0*/  RET.REL.NODEC R4 `(_ZN7cutlass13device_kernelINS_4gemm6kernel13GemmUniversalIN4cute5tupleIJiiiiEEENS1_10collective13CollectiveMmaINS1_35MainloopSm100TmaUmmaWarpSpecializedILi25ELi2ELi4ENS5_IJNS4_1CILi2EEENSA_ILi1EEESC_EEEEENS5_IJNSA_ILi64EEENSA_ILi192EEENSA_ILi32EEEEEEaNS5_IJlSC_lEEEaSJ_NS4_8TiledMMAINS4_8MMA_AtomIJNS4_15SM100_MMA_S8_SSIaaiLi64ELi192ELNS4_4UMMA5MajorE0ELSO_0ELNSN_8SaturateE0EEEEEENS4_6LayoutINS5_IJSC_SC_SC_EEENS5_IJNSA_ILi0EEESU_SU_EEEEENS5_IJNS4_10UnderscoreESX_SX_EEEEENS4_13SM90_TMA_LOADENS4_14ComposedLayoutINS4_7SwizzleILi1ELi4ELi3EEENS4_18smem_ptr_flag_bitsILi8EEENSS_INS5_IJNSA_ILi8EEESH_EEENS5_IJSH_SC_EEEEEEEvNS4_8identityENS4_23SM90_TMA_LOAD_MULTICASTES1A_vS1B_EENS_8epilogue10collective18CollectiveEpilogueINS1E_23Sm100TmaWarpSpecializedILi3ELi2ELi32ELb0ELb0EEEJSI_NS5_IJNSS_ISF_SC_EES1J_EEEaSJ_aSJ_NS1E_6fusion15FusionCallbacksIS1I_NS1L_17LinearCombinationIaiaiLNS_15FloatRoundStyleE2EEESI_S1K_JEEENS4_5SM1004TMEM4LOAD26SM100_TMEM_LOAD_16dp32b32xES10_NS11_INS12_ILi2ELi4ELi3EEES15_NSS_INS5_IJS16_SF_EEENS5_IJSF_SC_EEEEEEENS4_39AutoVectorizingCopyWithAssumedAlignmentILi128EEENS4_14SM90_TMA_STOREES1Z_S21_S21_EEEvvEEEEvNT_6ParamsE) ;  /* 0xffffff5404547950 */ /* 0x000fea0003c3ffff */
        .weak           $__internal_2_$__cuda_sm10x_tcgen05_guardrail_trap_unallocated_columns_being_dealloced
        .type           $__internal_2_$__cuda_sm10x_tcgen05_guardrail_trap_unallocated_columns_being_dealloced,@function
        .size           $__internal_2_$__cuda_sm10x_tcgen05_guardrail_trap_unallocated_columns_being_dealloced,(.L_x_232 - $__internal_2_$__cuda_sm10x_tcgen05_guardrail_trap_unallocated_columns_being_dealloced)
$__internal_2_$__cuda_sm10x_tcgen05_guardrail_trap_unallocated_columns_being_dealloced:
[----:B------:R-:W-:Y:S05]  /*aab0*/  BPT.TRAP 0x1 ;  /* 0x000000040000795c */ /* 0x000fea0000300000 */
[----:B------:R-:W-:-:S04]  /*aac0*/  HFMA2 R3, -RZ, RZ, 0, 0 ;  /* 0x00000000ff037431 */ /* 0x000fc800000001ff */
[----:B------:R-:W-:Y:S05]  /*aad0*/  RET.REL.NODEC R2 `(_ZN7cutlass13device_kernelINS_4gemm6kernel13GemmUniversalIN4cute5tupleIJiiiiEEENS1_10collective13CollectiveMmaINS1_35MainloopSm100TmaUmmaWarpSpecializedILi25ELi2ELi4ENS5_IJNS4_1CILi2EEENSA_ILi1EEESC_EEEEENS5_IJNSA_ILi64EEENSA_ILi192EEENSA_ILi32EEEEEEaNS5_IJlSC_lEEEaSJ_NS4_8TiledMMAINS4_8MMA_AtomIJNS4_15SM100_MMA_S8_SSIaaiLi64ELi192ELNS4_4UMMA5MajorE0ELSO_0ELNSN_8SaturateE0EEEEEENS4_6LayoutINS5_IJSC_SC_SC_EEENS5_IJNSA_ILi0EEESU_SU_EEEEENS5_IJNS4_10UnderscoreESX_SX_EEEEENS4_13SM90_TMA_LOADENS4_14ComposedLayoutINS4_7SwizzleILi1ELi4ELi3EEENS4_18smem_ptr_flag_bitsILi8EEENSS_INS5_IJNSA_ILi8EEESH_EEENS5_IJSH_SC_EEEEEEEvNS4_8identityENS4_23SM90_TMA_LOAD_MULTICASTES1A_vS1B_EENS_8epilogue10collective18CollectiveEpilogueINS1E_23Sm100TmaWarpSpecializedILi3ELi2ELi32ELb0ELb0EEEJSI_NS5_IJNSS_ISF_SC_EES1J_EEEaSJ_aSJ_NS1E_6fusion15FusionCallbacksIS1I_NS1L_17LinearCombinationIaiaiLNS_15FloatRoundStyleE2EEESI_S1K_JEEENS4_5SM1004TMEM4LOAD26SM100_TMEM_LOAD_16dp32b32xES10_NS11_INS12_ILi2ELi4ELi3EEES15_NSS_INS5_IJS16_SF_EEENS5_IJSF_SC_EEEEEEENS4_39AutoVectorizingCopyWithAssumedAlignmentILi128EEENS4_14SM90_TMA_STOREES1Z_S21_S21_EEEvvEEEEvNT_6ParamsE) ;  /* 0xffffff5402487950 */ /* 0x000fea0003c3ffff */
.L_x_231:
[----:B------:R-:W-:-:S00]  /*aae0*/  BRA `(.L_x_231) ;  /* 0xfffffffc00fc7947 */ /* 0x000fc0000383ffff */
[----:B------:R-:W-:-:S00]  /*aaf0*/  NOP ;  /* 0x0000000000007918 */ /* 0x000fc00000000000 */
        /* <DEDUP_REMOVED lines=8> */
.L_x_232:


//--------------------- .nv.global.init           --------------------------
	.section	.nv.global.init,"aw",@progbits
.nv.global.init:
	.type		$str$27,@object
	.size		$str$27,($str$28 - $str$27)
$str$27:
        /*0000*/ 	.byte	0x28, 0x61, 0x64, 0x64, 0x72, 0x65, 0x73, 0x73, 0x20, 0x26, 0x20, 0x6d, 0x61, 0x73, 0x6b, 0x29
        /*0010*/ 	.byte	0x20, 0x3d, 0x3d, 0x20, 0x30, 0x00
	.type		$str$28,@object
	.size		$str$28,($str$26 - $str$28)
$str$28:
        /*0016*/ 	.byte	0x2f, 0x74, 0x6d, 0x70, 0x2f, 0x63, 0x75, 0x74, 0x6c, 0x61, 0x73, 0x73, 0x5f, 0x73, 0x77, 0x65
        /*0026*/ 	.byte	0x65, 0x70, 0x5f, 0x73, 0x72, 0x63, 0x2f, 0x69, 0x6e, 0x63, 0x6c, 0x75, 0x64, 0x65, 0x2f, 0x63
        /*0036*/ 	.byte	0x75, 0x74, 0x65, 0x2f, 0x70, 0x6f, 0x69, 0x6e, 0x74, 0x65, 0x72, 0x5f, 0x66, 0x6c, 0x61, 0x67
        /*0046*/ 	.byte	0x67, 0x65, 0x64, 0x2e, 0x68, 0x70, 0x70, 0x00
	.type		$str$26,@object
	.size		$str$26,($str$25 - $str$26)
$str$26:
        /*004e*/ 	.byte	0x2f, 0x74, 0x6d, 0x70, 0x2f, 0x63, 0x75, 0x74, 0x6c, 0x61, 0x73, 0x73, 0x5f, 0x73, 0x77, 0x65
        /*005e*/ 	.byte	0x65, 0x70, 0x5f, 0x73, 0x72, 0x63, 0x2f, 0x69, 0x6e, 0x63, 0x6c, 0x75, 0x64, 0x65, 0x2f, 0x63
        /*006e*/ 	.byte	0x75, 0x74, 0x65, 0x2f, 0x61, 0x74, 0x6f, 0x6d, 0x2f, 0x63, 0x6f, 0x70, 0x79, 0x5f, 0x74, 0x72
        /*007e*/ 	.byte	0x61, 0x69, 0x74, 0x73, 0x5f, 0x73, 0x6d, 0x31, 0x30, 0x30, 0x2e, 0x68, 0x70, 0x70, 0x00
	.type		$str$25,@object
	.size		$str$25,(__unnamed_1 - $str$25)
$str$25:
        /*008d*/ 	.byte	0x28, 0x28, 0x75, 0x69, 0x6e, 0x74, 0x33, 0x32, 0x5f, 0x74, 0x28, 0x74, 0x68, 0x72, 0x65, 0x61
        /*009d*/ 	.byte	0x64, 0x49, 0x64, 0x78, 0x2e, 0x78, 0x29, 0x20, 0x2f, 0x20, 0x33, 0x32, 0x29, 0x20, 0x25, 0x20
        /*00ad*/ 	.byte	0x34, 0x29, 0x20, 0x3d, 0x3d, 0x20, 0x28, 0x28, 0x28, 0x74, 0x6d, 0x65, 0x6d, 0x5f, 0x61, 0x64
        /*00bd*/ 	.byte	0x64, 0x72, 0x20, 0x3e, 0x3e, 0x20, 0x31, 0x36, 0x29, 0x20, 0x2f, 0x20, 0x33, 0x32, 0x29, 0x20
        /*00cd*/ 	.byte	0x25, 0x20, 0x34, 0x29, 0x00
	.type		__unnamed_1,@object
	.size		__unnamed_1,(__unnamed_2 - __unnamed_1)
__unnamed_1:
        /*00d2*/ 	.byte	0x61, 0x75, 0x74, 0x6f, 0x20, 0x63, 0x75, 0x74, 0x65, 0x3a, 0x3a, 0x61, 0x73, 0x5f, 0x70, 0x6f
        /* <DEDUP_REMOVED lines=24> */
        /*0262*/ 	.byte	0x00
	.type		__unnamed_2,@object
	.size		__unnamed_2,(__unnamed_3 - __unnamed_2)
__unnamed_2:
        /* <DEDUP_REMOVED lines=26> */
	.type		__unnamed_3,@object
	.size		__unnamed_3,(.L_3 - __unnamed_3)
__unnamed_3:
        /* <DEDUP_REMOVED lines=41> */
.L_3:


//--------------------- .nv.shared._ZN7cutlass13device_kernelINS_4gemm6kernel13GemmUniversalIN4cute5tupleIJiiiiEEENS1_10collective13CollectiveMmaINS1_35MainloopSm100TmaUmmaWarpSpecializedILi25ELi2ELi4ENS5_IJNS4_1CILi2EEENSA_ILi1EEESC_EEEEENS5_IJNSA_ILi64EEENSA_ILi192EEENSA_ILi32EEEEEEaNS5_IJlSC_lEEEaSJ_NS4_8TiledMMAINS4_8MMA_AtomIJNS4_15SM100_MMA_S8_SSIaaiLi64ELi192ELNS4_4UMMA5MajorE0ELSO_0ELNSN_8SaturateE0EEEEEENS4_6LayoutINS5_IJSC_SC_SC_EEENS5_IJNSA_ILi0EEESU_SU_EEEEENS5_IJNS4_10UnderscoreESX_SX_EEEEENS4_13SM90_TMA_LOADENS4_14ComposedLayoutINS4_7SwizzleILi1ELi4ELi3EEENS4_18smem_ptr_flag_bitsILi8EEENSS_INS5_IJNSA_ILi8EEESH_EEENS5_IJSH_SC_EEEEEEEvNS4_8identityENS4_23SM90_TMA_LOAD_MULTICASTES1A_vS1B_EENS_8epilogue10collective18CollectiveEpilogueINS1E_23Sm100TmaWarpSpecializedILi3ELi2ELi32ELb0ELb0EEEJSI_NS5_IJNSS_ISF_SC_EES1J_EEEaSJ_aSJ_NS1E_6fusion15FusionCallbacksIS1I_NS1L_17LinearCombinationIaiaiLNS_15FloatRoundStyleE2EEESI_S1K_JEEENS4_5SM1004TMEM4LOAD26SM100_TMEM_LOAD_16dp32b32xES10_NS11_INS12_ILi2ELi4ELi3EEES15_NSS_INS5_IJS16_SF_EEENS5_IJSF_SC_EEEEEEENS4_39AutoVectorizingCopyWithAssumedAlignmentILi128EEENS4_14SM90_TMA_STOREES1Z_S21_S21_EEEvvEEEEvNT_6ParamsE --------------------------
	.section	.nv.shared._ZN7cutlass13device_kernelINS_4gemm6kernel13GemmUniversalIN4cute5tupleIJiiiiEEENS1_10collective13CollectiveMmaINS1_35MainloopSm100TmaUmmaWarpSpecializedILi25ELi2ELi4ENS5_IJNS4_1CILi2EEENSA_ILi1EEESC_EEEEENS5_IJNSA_ILi64EEENSA_ILi192EEENSA_ILi32EEEEEEaNS5_IJlSC_lEEEaSJ_NS4_8TiledMMAINS4_8MMA_AtomIJNS4_15SM100_MMA_S8_SSIaaiLi64ELi192ELNS4_4UMMA5MajorE0ELSO_0ELNSN_8SaturateE0EEEEEENS4_6LayoutINS5_IJSC_SC_SC_EEENS5_IJNSA_ILi0EEESU_SU_EEEEENS5_IJNS4_10UnderscoreESX_SX_EEEEENS4_13SM90_TMA_LOADENS4_14ComposedLayoutINS4_7SwizzleILi1ELi4ELi3EEENS4_18smem_ptr_flag_bitsILi8EEENSS_INS5_IJNSA_ILi8EEESH_EEENS5_IJSH_SC_EEEEEEEvNS4_8identityENS4_23SM90_TMA_LOAD_MULTICASTES1A_vS1B_EENS_8epilogue10collective18CollectiveEpilogueINS1E_23Sm100TmaWarpSpecializedILi3ELi2ELi32ELb0ELb0EEEJSI_NS5_IJNSS_ISF_SC_EES1J_EEEaSJ_aSJ_NS1E_6fusion15FusionCallbacksIS1I_NS1L_17LinearCombinationIaiaiLNS_15FloatRoundStyleE2EEESI_S1K_JEEENS4_5SM1004TMEM4LOAD26SM100_TMEM_LOAD_16dp32b32xES10_NS11_INS12_ILi2ELi4ELi3EEES15_NSS_INS5_IJS16_SF_EEENS5_IJSF_SC_EEEEEEENS4_39AutoVectorizingCopyWithAssumedAlignmentILi128EEENS4_14SM90_TMA_STOREES1Z_S21_S21_EEEvvEEEEvNT_6ParamsE,"aw",@nobits
	.sectionflags	@""
	.align	16
	.zero		1024


//--------------------- .nv.shared.reserved.0     --------------------------
	.section	.nv.shared.reserved.0,"aw",@nobits
	.weak		__nv_reservedSMEM_offset_0_alias
	.size		__nv_reservedSMEM_offset_0_alias, 0, 64
	.other		__nv_reservedSMEM_offset_0_alias,@"STO_CUDA_RESERVED_SHARED STV_DEFAULT"
__nv_reservedSMEM_offset_0_alias:
	.zero		0
.nv.shared.reserved.0:
	.zero		64
	.weak		__nv_reservedSMEM_tcgen05_partition
	.type		__nv_reservedSMEM_tcgen05_partition,@object
	.size		__nv_reservedSMEM_tcgen05_partition,(.L_0 - __nv_reservedSMEM_tcgen05_partition)
__nv_reservedSMEM_tcgen05_partition:
	.zero		32
.L_0:


//--------------------- .nv.global                --------------------------
	.section	.nv.global,"aw",@nobits
.nv.global:
	.type		_ZN40_INTERNAL_d18d983c_4_k_cu_943a6884_327124cute1_E,@object
	.size		_ZN40_INTERNAL_d18d983c_4_k_cu_943a6884_327124cute1_E,(_ZN40_INTERNAL_d18d983c_4_k_cu_943a6884_327124cuda3std3__45__cpo6cbeginE - _ZN40_INTERNAL_d18d983c_4_k_cu_943a6884_327124cute1_E)
_ZN40_INTERNAL_d18d983c_4_k_cu_943a6884_327124cute1_E:
	.zero		1
	.type		_ZN40_INTERNAL_d18d983c_4_k_cu_943a6884_327124cuda3std3__45__cpo6cbeginE,@object
	.size		_ZN40_INTERNAL_d18d983c_4_k_cu_943a6884_327124cuda3std3__45__cpo6cbeginE,(_ZN40_INTERNAL_d18d983c_4_k_cu_943a6884_327124cuda3std3__48in_placeE - _ZN40_INTERNAL_d18d983c_4_k_cu_943a6884_327124cuda3std3__45__cpo6cbeginE)
_ZN40_INTERNAL_d18d983c_4_k_cu_943a6884_327124cuda3std3__45__cpo6cbeginE:
	.zero		1
	.type		_ZN40_INTERNAL_d18d983c_4_k_cu_943a6884_327124cuda3std3__48in_placeE,@object
	.size		_ZN40_INTERNAL_d18d983c_4_k_cu_943a6884_327124cuda3std3__48in_placeE,(_ZN40_INTERNAL_d18d983c_4_k_cu_943a6884_327124cuda3std6ranges3__45__cpo9iter_moveE - _ZN40_INTERNAL_d18d983c_4_k_cu_943a6884_327124cuda3std3__48in_placeE)
_ZN40_INTERNAL_d18d983c_4_k_cu_943a6884_327124cuda3std3__48in_placeE:
	.zero		1
	.type		_ZN40_INTERNAL_d18d983c_4_k_cu_943a6884_327124cuda3std6ranges3__45__cpo9iter_moveE,@object
	.size		_ZN40_INTERNAL_d18d983c_4_k_cu_943a6884_327124cuda3std6ranges3__45__cpo9iter_moveE,(_ZN40_INTERNAL_d18d983c_4_k_cu_943a6884_327124cuda3std3__45__cpo5beginE - _ZN40_INTERNAL_d18d983c_4_k_cu_943a6884_327124cuda3std6ranges3__45__cpo9iter_moveE)
_ZN40_INTERNAL_d18d983c_4_k_cu_943a6884_327124cuda3std6ranges3__45__cpo9iter_moveE:
	.zero		1
	.type		_ZN40_INTERNAL_d18d983c_4_k_cu_943a6884_327124cuda3std3__45__cpo5beginE,@object
	.size		_ZN40_INTERNAL_d18d983c_4_k_cu_943a6884_327124cuda3std3__45__cpo5beginE,(_ZN40_INTERNAL_d18d983c_4_k_cu_943a6884_327124cuda3std3__442_GLOBAL__N__d18d983c_4_k_cu_943a6884_327126ignoreE - _ZN40_INTERNAL_d18d983c_4_k_cu_943a6884_327124cuda3std3__45__cpo5beginE)
_ZN40_INTERNAL_d18d983c_4_k_cu_943a6884_327124cuda3std3__45__cpo5beginE:
	.zero		1
	.type		_ZN40_INTERNAL_d18d983c_4_k_cu_943a6884_327124cuda3std3__442_GLOBAL__N__d18d983c_4_k_cu_943a6884_327126ignoreE,@object
	.size		_ZN40_INTERNAL_d18d983c_4_k_cu_943a6884_327124cuda3std3__442_GLOBAL__N__d18d983c_4_k_cu_943a6884_327126ignoreE,(_ZN40_INTERNAL_d18d983c_4_k_cu_943a6884_327124cute7productE - _ZN40_INTERNAL_d18d983c_4_k_cu_943a6884_327124cuda3std3__442_GLOBAL__N__d18d983c_4_k_cu_943a6884_327126ignoreE)
_ZN40_INTERNAL_d18d983c_4_k_cu_943a6884_327124cuda3std3__442_GLOBAL__N__d18d983c_4_k_cu_943a6884_327126ignoreE:
	.zero		1
	.type		_ZN40_INTERNAL_d18d983c_4_k_cu_943a6884_327124cute7productE,@object
	.size		_ZN40_INTERNAL_d18d983c_4_k_cu_943a6884_327124cute7productE,(_ZN40_INTERNAL_d18d983c_4_k_cu_943a6884_327124cuda3std3__45__cpo3endE - _ZN40_INTERNAL_d18d983c_4_k_cu_943a6884_327124cute7productE)
_ZN40_INTERNAL_d18d983c_4_k_cu_943a6884_327124cute7productE:
	.zero		1
	.type		_ZN40_INTERNAL_d18d983c_4_k_cu_943a6884_327124cuda3std3__45__cpo3endE,@object
	.size		_ZN40_INTERNAL_d18d983c_4_k_cu_943a6884_327124cuda3std3__45__cpo3endE,(_ZN40_INTERNAL_d18d983c_4_k_cu_943a6884_327124cuda3std3__419piecewise_constructE - _ZN40_INTERNAL_d18d983c_4_k_cu_943a6884_327124cuda3std3__45__cpo3endE)
_ZN40_INTERNAL_d18d983c_4_k_cu_943a6884_327124cuda3std3__45__cpo3endE:
	.zero		1
	.type		_ZN40_INTERNAL_d18d983c_4_k_cu_943a6884_327124cuda3std3__419piecewise_constructE,@object
	.size		_ZN40_INTERNAL_d18d983c_4_k_cu_943a6884_327124cuda3std3__419piecewise_constructE,(_ZN40_INTERNAL_d18d983c_4_k_cu_943a6884_327124cuda3std3__45__cpo4cendE - _ZN40_INTERNAL_d18d983c_4_k_cu_943a6884_327124cuda3std3__419piecewise_constructE)
_ZN40_INTERNAL_d18d983c_4_k_cu_943a6884_327124cuda3std3__419piecewise_constructE:
	.zero		1
	.type		_ZN40_INTERNAL_d18d983c_4_k_cu_943a6884_327124cuda3std3__45__cpo4cendE,@object
	.size		_ZN40_INTERNAL_d18d983c_4_k_cu_943a6884_327124cuda3std3__45__cpo4cendE,(_ZN40_INTERNAL_d18d983c_4_k_cu_943a6884_327124cuda3std6ranges3__45__cpo4swapE - _ZN40_INTERNAL_d18d983c_4_k_cu_943a6884_327124cuda3std3__45__cpo4cendE)
_ZN40_INTERNAL_d18d983c_4_k_cu_943a6884_327124cuda3std3__45__cpo4cendE:
	.zero		1
	.type		_ZN40_INTERNAL_d18d983c_4_k_cu_943a6884_327124cuda3std6ranges3__45__cpo4swapE,@object
	.size		_ZN40_INTERNAL_d18d983c_4_k_cu_943a6884_327124cuda3std6ranges3__45__cpo4swapE,(.L_11 - _ZN40_INTERNAL_d18d983c_4_k_cu_943a6884_327124cuda3std6ranges3__45__cpo4swapE)
_ZN40_INTERNAL_d18d983c_4_k_cu_943a6884_327124cuda3std6ranges3__45__cpo4swapE:
	.zero		1
.L_11:


//--------------------- .nv.constant0._ZN7cutlass13device_kernelINS_4gemm6kernel13GemmUniversalIN4cute5tupleIJiiiiEEENS1_10collective13CollectiveMmaINS1_35MainloopSm100TmaUmmaWarpSpecializedILi25ELi2ELi4ENS5_IJNS4_1CILi2EEENSA_ILi1EEESC_EEEEENS5_IJNSA_ILi64EEENSA_ILi192EEENSA_ILi32EEEEEEaNS5_IJlSC_lEEEaSJ_NS4_8TiledMMAINS4_8MMA_AtomIJNS4_15SM100_MMA_S8_SSIaaiLi64ELi192ELNS4_4UMMA5MajorE0ELSO_0ELNSN_8SaturateE0EEEEEENS4_6LayoutINS5_IJSC_SC_SC_EEENS5_IJNSA_ILi0EEESU_SU_EEEEENS5_IJNS4_10UnderscoreESX_SX_EEEEENS4_13SM90_TMA_LOADENS4_14ComposedLayoutINS4_7SwizzleILi1ELi4ELi3EEENS4_18smem_ptr_flag_bitsILi8EEENSS_INS5_IJNSA_ILi8EEESH_EEENS5_IJSH_SC_EEEEEEEvNS4_8identityENS4_23SM90_TMA_LOAD_MULTICASTES1A_vS1B_EENS_8epilogue10collective18CollectiveEpilogueINS1E_23Sm100TmaWarpSpecializedILi3ELi2ELi32ELb0ELb0EEEJSI_NS5_IJNSS_ISF_SC_EES1J_EEEaSJ_aSJ_NS1E_6fusion15FusionCallbacksIS1I_NS1L_17LinearCombinationIaiaiLNS_15FloatRoundStyleE2EEESI_S1K_JEEENS4_5SM1004TMEM4LOAD26SM100_TMEM_LOAD_16dp32b32xES10_NS11_INS12_ILi2ELi4ELi3EEES15_NSS_INS5_IJS16_SF_EEENS5_IJSF_SC_EEEEEEENS4_39AutoVectorizingCopyWithAssumedAlignmentILi128EEENS4_14SM90_TMA_STOREES1Z_S21_S21_EEEvvEEEEvNT_6ParamsE --------------------------
	.section	.nv.constant0._ZN7cutlass13device_kernelINS_4gemm6kernel13GemmUniversalIN4cute5tupleIJiiiiEEENS1_10collective13CollectiveMmaINS1_35MainloopSm100TmaUmmaWarpSpecializedILi25ELi2ELi4ENS5_IJNS4_1CILi2EEENSA_ILi1EEESC_EEEEENS5_IJNSA_ILi64EEENSA_ILi192EEENSA_ILi32EEEEEEaNS5_IJlSC_lEEEaSJ_NS4_8TiledMMAINS4_8MMA_AtomIJNS4_15SM100_MMA_S8_SSIaaiLi64ELi192ELNS4_4UMMA5MajorE0ELSO_0ELNSN_8SaturateE0EEEEEENS4_6LayoutINS5_IJSC_SC_SC_EEENS5_IJNSA_ILi0EEESU_SU_EEEEENS5_IJNS4_10UnderscoreESX_SX_EEEEENS4_13SM90_TMA_LOADENS4_14ComposedLayoutINS4_7SwizzleILi1ELi4ELi3EEENS4_18smem_ptr_flag_bitsILi8EEENSS_INS5_IJNSA_ILi8EEESH_EEENS5_IJSH_SC_EEEEEEEvNS4_8identityENS4_23SM90_TMA_LOAD_MULTICASTES1A_vS1B_EENS_8epilogue10collective18CollectiveEpilogueINS1E_23Sm100TmaWarpSpecializedILi3ELi2ELi32ELb0ELb0EEEJSI_NS5_IJNSS_ISF_SC_EES1J_EEEaSJ_aSJ_NS1E_6fusion15FusionCallbacksIS1I_NS1L_17LinearCombinationIaiaiLNS_15FloatRoundStyleE2EEESI_S1K_JEEENS4_5SM1004TMEM4LOAD26SM100_TMEM_LOAD_16dp32b32xES10_NS11_INS12_ILi2ELi4ELi3EEES15_NSS_INS5_IJS16_SF_EEENS5_IJSF_SC_EEEEEEENS4_39AutoVectorizingCopyWithAssumedAlignmentILi128EEENS4_14SM90_TMA_STOREES1Z_S21_S21_EEEvvEEEEvNT_6ParamsE,"a",@progbits
	.sectionflags	@""
	.align	4
.nv.constant0._ZN7cutlass13device_kernelINS_4gemm6kernel13GemmUniversalIN4cute5tupleIJiiiiEEENS1_10collective13CollectiveMmaINS1_35MainloopSm100TmaUmmaWarpSpecializedILi25ELi2ELi4ENS5_IJNS4_1CILi2EEENSA_ILi1EEESC_EEEEENS5_IJNSA_ILi64EEENSA_ILi192EEENSA_ILi32EEEEEEaNS5_IJlSC_lEEEaSJ_NS4_8TiledMMAINS4_8MMA_AtomIJNS4_15SM100_MMA_S8_SSIaaiLi64ELi192ELNS4_4UMMA5MajorE0ELSO_0ELNSN_8SaturateE0EEEEEENS4_6LayoutINS5_IJSC_SC_SC_EEENS5_IJNSA_ILi0EEESU_SU_EEEEENS5_IJNS4_10UnderscoreESX_SX_EEEEENS4_13SM90_TMA_LOADENS4_14ComposedLayoutINS4_7SwizzleILi1ELi4ELi3EEENS4_18smem_ptr_flag_bitsILi8EEENSS_INS5_IJNSA_ILi8EEESH_EEENS5_IJSH_SC_EEEEEEEvNS4_8identityENS4_23SM90_TMA_LOAD_MULTICASTES1A_vS1B_EENS_8epilogue10collective18CollectiveEpilogueINS1E_23Sm100TmaWarpSpecializedILi3ELi2ELi32ELb0ELb0EEEJSI_NS5_IJNSS_ISF_SC_EES1J_EEEaSJ_aSJ_NS1E_6fusion15FusionCallbacksIS1I_NS1L_17LinearCombinationIaiaiLNS_15FloatRoundStyleE2EEESI_S1K_JEEENS4_5SM1004TMEM4LOAD26SM100_TMEM_LOAD_16dp32b32xES10_NS11_INS12_ILi2ELi4ELi3EEES15_NSS_INS5_IJS16_SF_EEENS5_IJSF_SC_EEEEEEENS4_39AutoVectorizingCopyWithAssumedAlignmentILi128EEENS4_14SM90_TMA_STOREES1Z_S21_S21_EEEvvEEEEvNT_6ParamsE:
	.zero		2944


//--------------------- SYMBOLS --------------------------

	.type		.nv.reservedSmem.offset0,@object
	.size		.nv.reservedSmem.offset0,0x4
	.type		.nv.reservedSmem.cap,@object
	.size		.nv.reservedSmem.cap,0x4
	.type		__assertfail,@function
